def gluon_wgmma(
    a_ptr,
    b_ptr,
    c_ptr,
    M,
    N,
    K,
    stride_am,
    stride_bk,
    stride_cm,
    BLOCK_M: gl.constexpr,
    BLOCK_N: gl.constexpr,
    BLOCK_K: gl.constexpr,
    DTYPE: gl.constexpr,
    A_LAYOUT: gl.constexpr,
    B_LAYOUT: gl.constexpr,
    C_LAYOUT: gl.constexpr,
    B_SHAPE: gl.constexpr,
    TRANS_B: gl.constexpr,
    NUM_BUFFERS: gl.constexpr,
    NUM_WARPS: gl.constexpr,
):
    a_desc = tma.make_tensor_descriptor(
        a_ptr, [M, K], [stride_am, 1], [BLOCK_M, BLOCK_K], A_LAYOUT
    )
    b_desc = tma.make_tensor_descriptor(
        b_ptr,
        [N, K] if TRANS_B else [K, N],
        [stride_bk, 1],
        B_SHAPE,
        B_LAYOUT,
    )
    c_desc = tma.make_tensor_descriptor(
        c_ptr, [M, N], [stride_cm, 1], [BLOCK_M, BLOCK_N], C_LAYOUT
    )

    a_bufs = gl.allocate_shared_memory(
        DTYPE, [NUM_BUFFERS, BLOCK_M, BLOCK_K], A_LAYOUT
    )
    b_bufs = gl.allocate_shared_memory(DTYPE, [NUM_BUFFERS] + B_SHAPE, B_LAYOUT)

    pid_m = gl.program_id(0)
    pid_n = gl.program_id(1)
    off_m = pid_m * BLOCK_M
    off_n = pid_n * BLOCK_N

    mma_layout: gl.constexpr = pick_wgmma_layout(DTYPE, BLOCK_M, BLOCK_N, NUM_WARPS)
    acc = warpgroup_mma_init(
        gl.zeros((BLOCK_M, BLOCK_N), dtype=gl.float32, layout=mma_layout)
    )

    bars = gl.allocate_shared_memory(
        gl.int64, [NUM_BUFFERS, 1], mbarrier.MBarrierLayout()
    )
    for i in gl.static_range(NUM_BUFFERS):
        mbarrier.init(bars.index(i), count=1)
    idx = 0
    phase = 0

    for k in range(0, K, BLOCK_K):
        a = a_bufs.index(idx)
        b = b_bufs.index(idx)
        bar = bars.index(idx)
        mbarrier.expect(bar, a_desc.block_type.nbytes + b_desc.block_type.nbytes)
        tma.async_copy_global_to_shared(a_desc, [off_m, k], bar, a)
        tma.async_copy_global_to_shared(
            b_desc, [off_n, k] if TRANS_B else [k, off_n], bar, b
        )
        mbarrier.wait(bar, phase=phase)

        if TRANS_B:
            b = b.permute((1, 0))
        acc = warpgroup_mma_wait(num_outstanding=0, deps=(acc,))
        acc = warpgroup_mma(a, b, acc, is_async=True)

        idx += 1
        if idx == NUM_BUFFERS:
            idx = 0
            phase ^= 1

    acc = warpgroup_mma_wait(num_outstanding=0, deps=(acc,))
    for i in gl.static_range(NUM_BUFFERS):
        mbarrier.invalidate(bars.index(i))

    c_smem = gl.allocate_shared_memory(DTYPE, [BLOCK_M, BLOCK_N], C_LAYOUT)
    c_smem.store(acc.to(DTYPE))
    fence_async_shared()
    tma.async_copy_shared_to_global(c_desc, [off_m, off_n], c_smem)
    tma.store_wait(pendings=0)

# config = {"BLOCK_K": 128, "BLOCK_M": 64, "BLOCK_N": 64, "arch": "sm_90", "dtype": "fp8e4m3", "num_buffers": 4, "num_warps": 4, "trans_b": 1}
# arch = sm_90


// ===== COMPILED SASS (sm_90a) =====

	.target	sm_90a

	.elftype	@"ET_EXEC"


//--------------------- .note.nv.tkinfo           --------------------------
	.section	.note.nv.tkinfo,"",@"SHT_NOTE"
	.sectionflags	@"SHF_NOTE_NV_TKINFO"
	.tkinfo
        /*0018*/ 	.word	0x00000002
        /*0030*/ 	.string	""
        /*0030*/ 	.string	"ptxas"
        /*0030*/ 	.string	"Cuda compilation tools, release 13.0, V13.0.88"
        /*0030*/ 	.string	"Build cuda_13.0.r13.0/compiler.36424714_0"
        /*0030*/ 	.string	"-v  -suppress-debug-info  -lineinfo  -arch sm_90a "



//--------------------- .note.nv.cuinfo           --------------------------
	.section	.note.nv.cuinfo,"",@"SHT_NOTE"
	.sectionflags	@"SHF_NOTE_NV_CUINFO"
        /*0018*/ 	.short	0x0002
        /*001a*/ 	.short	0x005a
        /*001c*/ 	.short	0x0082
	.zero		2


//--------------------- .nv.info                  --------------------------
	.section	.nv.info,"",@"SHT_CUDA_INFO"
	.align	4


	//----- nvinfo : EIATTR_REGCOUNT
	.align		4
        /*0000*/ 	.byte	0x04, 0x2f
        /*0002*/ 	.short	(.L_1 - .L_0)
	.align		4
.L_0:
        /*0004*/ 	.word	index@(gluon_wgmma)
        /*0008*/ 	.word	0x0000003a


	//----- nvinfo : EIATTR_FRAME_SIZE
	.align		4
.L_1:
        /*000c*/ 	.byte	0x04, 0x11
        /*000e*/ 	.short	(.L_3 - .L_2)
	.align		4
.L_2:
        /*0010*/ 	.word	index@(gluon_wgmma)
        /*0014*/ 	.word	0x00000000


	//----- nvinfo : EIATTR_MIN_STACK_SIZE
	.align		4
.L_3:
        /*0018*/ 	.byte	0x04, 0x12
        /*001a*/ 	.short	(.L_5 - .L_4)
	.align		4
.L_4:
        /*001c*/ 	.word	index@(gluon_wgmma)
        /*0020*/ 	.word	0x00000000
.L_5:


//--------------------- .nv.compat                --------------------------
	.section	.nv.compat,"",@"SHT_CUDA_COMPAT_INFO"
	.align	4
        /*0000*/ 	.byte	0x02, 0x09, 0x01, 0x00, 0x02, 0x02, 0x04, 0x00, 0x02, 0x05, 0x05, 0x00, 0x03, 0x07, 0x01, 0x01
        /*0010*/ 	.byte	0x02, 0x03, 0x03, 0x00, 0x02, 0x06, 0x01, 0x00, 0x04, 0x0b, 0x08, 0x00, 0x00, 0x00, 0x00, 0x00
        /*0020*/ 	.byte	0x00, 0x00, 0x00, 0x00


//--------------------- .nv.info.gluon_wgmma      --------------------------
	.section	.nv.info.gluon_wgmma,"",@"SHT_CUDA_INFO"
	.sectionflags	@""
	.align	4


	//----- nvinfo : EIATTR_CUDA_API_VERSION
	.align		4
        /*0000*/ 	.byte	0x04, 0x37
        /*0002*/ 	.short	(.L_7 - .L_6)
.L_6:
        /*0004*/ 	.word	0x00000082


	//----- nvinfo : EIATTR_KPARAM_INFO
	.align		4
.L_7:
        /*0008*/ 	.byte	0x04, 0x17
        /*000a*/ 	.short	(.L_9 - .L_8)
.L_8:
        /*000c*/ 	.word	0x00000000
        /*0010*/ 	.short	0x000a
        /*0012*/ 	.short	0x0048
        /*0014*/ 	.byte	0x00, 0xf4, 0x21, 0x00


	//----- nvinfo : EIATTR_KPARAM_INFO
	.align		4
.L_9:
        /*0018*/ 	.byte	0x04, 0x17
        /*001a*/ 	.short	(.L_11 - .L_10)
.L_10:
        /*001c*/ 	.word	0x00000000
        /*0020*/ 	.short	0x0009
        /*0022*/ 	.short	0x0040
        /*0024*/ 	.byte	0x00, 0xf4, 0x21, 0x00


	//----- nvinfo : EIATTR_KPARAM_INFO
	.align		4
.L_11:
        /*0028*/ 	.byte	0x04, 0x17
        /*002a*/ 	.short	(.L_13 - .L_12)
.L_12:
        /*002c*/ 	.word	0x00000000
        /*0030*/ 	.short	0x0008
        /*0032*/ 	.short	0x0038
        /*0034*/ 	.byte	0x00, 0xf0, 0x21, 0x00


	//----- nvinfo : EIATTR_KPARAM_INFO
	.align		4
.L_13:
        /*0038*/ 	.byte	0x04, 0x17
        /*003a*/ 	.short	(.L_15 - .L_14)
.L_14:
        /*003c*/ 	.word	0x00000000
        /*0040*/ 	.short	0x0007
        /*0042*/ 	.short	0x0030
        /*0044*/ 	.byte	0x00, 0xf0, 0x21, 0x00


	//----- nvinfo : EIATTR_KPARAM_INFO
	.align		4
.L_15:
        /*0048*/ 	.byte	0x04, 0x17
        /*004a*/ 	.short	(.L_17 - .L_16)
.L_16:
        /*004c*/ 	.word	0x00000000
        /*0050*/ 	.short	0x0006
        /*0052*/ 	.short	0x0028
        /*0054*/ 	.byte	0x00, 0xf0, 0x21, 0x00


	//----- nvinfo : EIATTR_KPARAM_INFO
	.align		4
.L_17:
        /*0058*/ 	.byte	0x04, 0x17
        /*005a*/ 	.short	(.L_19 - .L_18)
.L_18:
        /*005c*/ 	.word	0x00000000
        /*0060*/ 	.short	0x0005
        /*0062*/ 	.short	0x0020
        /*0064*/ 	.byte	0x00, 0xf0, 0x11, 0x00


	//----- nvinfo : EIATTR_KPARAM_INFO
	.align		4
.L_19:
        /*0068*/ 	.byte	0x04, 0x17
        /*006a*/ 	.short	(.L_21 - .L_20)
.L_20:
        /*006c*/ 	.word	0x00000000
        /*0070*/ 	.short	0x0004
        /*0072*/ 	.short	0x001c
        /*0074*/ 	.byte	0x00, 0xf0, 0x11, 0x00


	//----- nvinfo : EIATTR_KPARAM_INFO
	.align		4
.L_21:
        /*0078*/ 	.byte	0x04, 0x17
        /*007a*/ 	.short	(.L_23 - .L_22)
.L_22:
        /*007c*/ 	.word	0x00000000
        /*0080*/ 	.short	0x0003
        /*0082*/ 	.short	0x0018
        /*0084*/ 	.byte	0x00, 0xf0, 0x11, 0x00


	//----- nvinfo : EIATTR_KPARAM_INFO
	.align		4
.L_23:
        /*0088*/ 	.byte	0x04, 0x17
        /*008a*/ 	.short	(.L_25 - .L_24)
.L_24:
        /*008c*/ 	.word	0x00000000
        /*0090*/ 	.short	0x0002
        /*0092*/ 	.short	0x0010
        /*0094*/ 	.byte	0x00, 0xf4, 0x21, 0x00


	//----- nvinfo : EIATTR_KPARAM_INFO
	.align		4
.L_25:
        /*0098*/ 	.byte	0x04, 0x17
        /*009a*/ 	.short	(.L_27 - .L_26)
.L_26:
        /*009c*/ 	.word	0x00000000
        /*00a0*/ 	.short	0x0001
        /*00a2*/ 	.short	0x0008
        /*00a4*/ 	.byte	0x00, 0xf4, 0x21, 0x00


	//----- nvinfo : EIATTR_KPARAM_INFO
	.align		4
.L_27:
        /*00a8*/ 	.byte	0x04, 0x17
        /*00aa*/ 	.short	(.L_29 - .L_28)
.L_28:
        /*00ac*/ 	.word	0x00000000
        /*00b0*/ 	.short	0x0000
        /*00b2*/ 	.short	0x0000
        /*00b4*/ 	.byte	0x00, 0xf4, 0x21, 0x00


	//----- nvinfo : EIATTR_SPARSE_MMA_MASK
	.align		4
.L_29:
        /*00b8*/ 	.byte	0x03, 0x50
        /*00ba*/ 	.short	0x0000


	//----- nvinfo : EIATTR_MAXREG_COUNT
	.align		4
        /*00bc*/ 	.byte	0x03, 0x1b
        /*00be*/ 	.short	0x00ff


	//----- nvinfo : EIATTR_NUM_BARRIERS
	.align		4
        /*00c0*/ 	.byte	0x02, 0x4c
        /*00c2*/ 	.byte	0x01
	.zero		1


	//----- nvinfo : EIATTR_MERCURY_ISA_VERSION
	.align		4
        /*00c4*/ 	.byte	0x03, 0x5f
        /*00c6*/ 	.short	0x0101


	//----- nvinfo : EIATTR_INT_WARP_WIDE_INSTR_OFFSETS
	.align		4
        /*00c8*/ 	.byte	0x04, 0x31
        /*00ca*/ 	.short	(.L_31 - .L_30)


	//   ....[0]....
.L_30:
        /*00cc*/ 	.word	0x00001290


	//   ....[1]....
        /*00d0*/ 	.word	0x000012b0


	//   ....[2]....
        /*00d4*/ 	.word	0x000012c0


	//   ....[3]....
        /*00d8*/ 	.word	0x000012d0


	//   ....[4]....
        /*00dc*/ 	.word	0x000013e0


	//   ....[5]....
        /*00e0*/ 	.word	0x00001680


	//   ....[6]....
        /*00e4*/ 	.word	0x00001690


	//   ....[7]....
        /*00e8*/ 	.word	0x00001700


	//   ....[8]....
        /*00ec*/ 	.word	0x00001710


	//   ....[9]....
        /*00f0*/ 	.word	0x00001b90


	//   ....[10]....
        /*00f4*/ 	.word	0x00001bb0


	//----- nvinfo : EIATTR_COOP_GROUP_MASK_REGIDS
	.align		4
.L_31:
        /*00f8*/ 	.byte	0x04, 0x29
        /*00fa*/ 	.short	(.L_33 - .L_32)


	//   ....[0]....
.L_32:
        /*00fc*/ 	.word	0xffffffff


	//   ....[1]....
        /*0100*/ 	.word	0xffffffff


	//   ....[2]....
        /*0104*/ 	.word	0xffffffff


	//----- nvinfo : EIATTR_COOP_GROUP_INSTR_OFFSETS
	.align		4
.L_33:
        /*0108*/ 	.byte	0x04, 0x28
        /*010a*/ 	.short	(.L_35 - .L_34)


	//   ....[0]....
.L_34:
        /*010c*/ 	.word	0x00000140


	//   ....[1]....
        /*0110*/ 	.word	0x000006e0


	//   ....[2]....
        /*0114*/ 	.word	0x00000cb0


	//----- nvinfo : EIATTR_MBARRIER_INSTR_OFFSETS
	.align		4
.L_35:
        /*0118*/ 	.byte	0x04, 0x39
        /*011a*/ 	.short	(.L_37 - .L_36)


	//   ....[0]....
.L_36:
        /*011c*/ 	.word	0x00001430
        /*0120*/ 	.word	0x000000ff
        /*0124*/ 	.word	0x00010000
        /*0128*/ 	.short	0x0100
        /*012a*/ 	.byte	0x10
	.zero		1


	//   ....[1]....
        /*012c*/ 	.word	0x00001450
        /*0130*/ 	.word	0x000000ff
        /*0134*/ 	.word	0x00010008
        /*0138*/ 	.short	0x0100
        /*013a*/ 	.byte	0x10
	.zero		1


	//   ....[2]....
        /*013c*/ 	.word	0x00001480
        /*0140*/ 	.word	0x000000ff
        /*0144*/ 	.word	0x00010010
        /*0148*/ 	.short	0x0100
        /*014a*/ 	.byte	0x10
	.zero		1


	//   ....[3]....
        /*014c*/ 	.word	0x000014a0
        /*0150*/ 	.word	0x000000ff
        /*0154*/ 	.word	0x00010018
        /*0158*/ 	.short	0x0100
        /*015a*/ 	.byte	0x10
	.zero		1


	//   ....[4]....
        /*015c*/ 	.word	0x000017c0
        /*0160*/ 	.word	0x000000ff
        /*0164*/ 	.word	0x00010000
        /*0168*/ 	.short	0x010a
        /*016a*/ 	.byte	0x11
	.zero		1


	//   ....[5]....
        /*016c*/ 	.word	0x00001af0
        /*0170*/ 	.word	0x000000ff
        /*0174*/ 	.word	0x00010000
        /*0178*/ 	.short	0x0108
        /*017a*/ 	.byte	0x10
	.zero		1


	//   ....[6]....
        /*017c*/ 	.word	0x00001c00
        /*0180*/ 	.word	0x000000ff
        /*0184*/ 	.word	0x00010008
        /*0188*/ 	.short	0x0108
        /*018a*/ 	.byte	0x10
	.zero		1


	//   ....[7]....
        /*018c*/ 	.word	0x00001c40
        /*0190*/ 	.word	0x000000ff
        /*0194*/ 	.word	0x00010010
        /*0198*/ 	.short	0x0108
        /*019a*/ 	.byte	0x10
	.zero		1


	//   ....[8]....
        /*019c*/ 	.word	0x00001c60
        /*01a0*/ 	.word	0x000000ff
        /*01a4*/ 	.word	0x00010018
        /*01a8*/ 	.short	0x0108
        /*01aa*/ 	.byte	0x10
	.zero		1


	//   ....[9]....
        /*01ac*/ 	.word	0x00001df0
        /*01b0*/ 	.word	0x000000ff
        /*01b4*/ 	.word	0x00010000
        /*01b8*/ 	.short	0x010a
        /*01ba*/ 	.byte	0x11
	.zero		1


	//----- nvinfo : EIATTR_NUM_MBARRIERS
	.align		4
.L_37:
        /*01bc*/ 	.byte	0x03, 0x38
        /*01be*/ 	.short	0x0004


	//----- nvinfo : EIATTR_EXIT_INSTR_OFFSETS
	.align		4
        /*01c0*/ 	.byte	0x04, 0x1c
        /*01c2*/ 	.short	(.L_39 - .L_38)


	//   ....[0]....
.L_38:
        /*01c4*/ 	.word	0x00001de0


	//----- nvinfo : EIATTR_REQNTID
	.align		4
.L_39:
        /*01c8*/ 	.byte	0x04, 0x10
        /*01ca*/ 	.short	(.L_41 - .L_40)
.L_40:
        /*01cc*/ 	.word	0x00000080
        /*01d0*/ 	.word	0x00000001
        /*01d4*/ 	.word	0x00000001


	//----- nvinfo : EIATTR_CRS_STACK_SIZE
	.align		4
.L_41:
        /*01d8*/ 	.byte	0x04, 0x1e
        /*01da*/ 	.short	(.L_43 - .L_42)
.L_42:
        /*01dc*/ 	.word	0x00000000


	//----- nvinfo : EIATTR_CBANK_PARAM_SIZE
	.align		4
.L_43:
        /*01e0*/ 	.byte	0x03, 0x19
        /*01e2*/ 	.short	0x0050


	//----- nvinfo : EIATTR_PARAM_CBANK
	.align		4
        /*01e4*/ 	.byte	0x04, 0x0a
        /*01e6*/ 	.short	(.L_45 - .L_44)
	.align		4
.L_44:
        /*01e8*/ 	.word	index@(.nv.constant0.gluon_wgmma)
        /*01ec*/ 	.short	0x0210
        /*01ee*/ 	.short	0x0050


	//----- nvinfo : EIATTR_SW_WAR
	.align		4
.L_45:
        /*01f0*/ 	.byte	0x04, 0x36
        /*01f2*/ 	.short	(.L_47 - .L_46)
.L_46:
        /*01f4*/ 	.word	0x00000008
.L_47:


//--------------------- .nv.callgraph             --------------------------
	.section	.nv.callgraph,"",@"SHT_CUDA_CALLGRAPH"
	.align	4
	.sectionentsize	8
	.align		4
        /*0000*/ 	.word	0x00000000
	.align		4
        /*0004*/ 	.word	0xffffffff
	.align		4
        /*0008*/ 	.word	0x00000000
	.align		4
        /*000c*/ 	.word	0xfffffffe
	.align		4
        /*0010*/ 	.word	0x00000000
	.align		4
        /*0014*/ 	.word	0xfffffffd
	.align		4
        /*0018*/ 	.word	0x00000000
	.align		4
        /*001c*/ 	.word	0xfffffffc


//--------------------- .text.gluon_wgmma         --------------------------
	.section	.text.gluon_wgmma,"ax",@progbits
	.align	128
        .global         gluon_wgmma
        .type           gluon_wgmma,@function
        .size           gluon_wgmma,(.L_x_53 - gluon_wgmma)
        .other          gluon_wgmma,@"STO_CUDA_ENTRY STV_DEFAULT"
gluon_wgmma:
.text.gluon_wgmma:
[----:B------:R-:W-:Y:S01]  /*0000*/  LDC R1, c[0x0][0x28] ;  /* 0x00000a00ff017b82 */ /* 0x000fe20000000800 */
[----:B------:R-:W1:Y:S07]  /*0010*/  S2R R0, SR_TID.X ;  /* 0x0000000000007919 */ /* 0x000e6e0000002100 */
[----:B------:R-:W2:Y:S01]  /*0020*/  S2UR UR4, SR_CgaCtaId ;  /* 0x00000000000479c3 */ /* 0x000ea20000008800 */
[----:B------:R-:W-:Y:S01]  /*0030*/  UMOV UR16, 0x400 ;  /* 0x0000040000107882 */ /* 0x000fe20000000000 */
[----:B------:R-:W-:Y:S01]  /*0040*/  ULDC UR6, c[0x0][0xc] ;  /* 0x0000030000067ab9 */ /* 0x000fe20000000800 */
[----:B------:R-:W-:Y:S01]  /*0050*/  ULDC.64 UR28, c[0x0][0x250] ;  /* 0x00009400001c7ab9 */ /* 0x000fe20000000a00 */
[----:B------:R-:W-:Y:S04]  /*0060*/  BSSY B0, `(.L_x_0) ;  /* 0x000001e000007945 */ /* 0x000fe80003800000 */
[----:B------:R-:W3:Y:S08]  /*0070*/  LDC R9, c[0x0][0x230] ;  /* 0x00008c00ff097b82 */ /* 0x000ef00000000800 */
[----:B------:R-:W-:Y:S08]  /*0080*/  S2UR UR30, SR_CTAID.Y ;  /* 0x00000000001e79c3 */ /* 0x000ff00000002600 */
[----:B------:R-:W4:Y:S01]  /*0090*/  S2UR UR5, SR_CTAID.Z ;  /* 0x00000000000579c3 */ /* 0x000f220000002700 */
[----:B--2---:R-:W-:-:S03]  /*00a0*/  ULEA UR16, UR4, UR16, 0x18 ;  /* 0x0000001004107291 */ /* 0x004fc6000f8ec03f */
[----:B------:R-:W-:Y:S01]  /*00b0*/  ULDC UR4, c[0x0][0x10] ;  /* 0x0000040000047ab9 */ /* 0x000fe20000000800 */
[----:B-1----:R-:W-:-:S03]  /*00c0*/  LOP3.LUT R7, R0, 0x7f, RZ, 0xc0, !PT ;  /* 0x0000007f00077812 */ /* 0x002fc600078ec0ff */
[----:B------:R-:W1:Y:S01]  /*00d0*/  S2UR UR31, SR_CTAID.X ;  /* 0x00000000001f79c3 */ /* 0x000e620000002500 */
[----:B---3--:R-:W-:Y:S01]  /*00e0*/  VIADD R6, R9, 0xffffffff ;  /* 0xffffffff09067836 */ /* 0x008fe20000000000 */
[C---:B------:R-:W-:Y:S02]  /*00f0*/  ISETP.GE.U32.AND P0, PT, R7.reuse, 0x20, PT ;  /* 0x000000200700780c */ /* 0x040fe40003f06070 */
[C---:B------:R-:W-:Y:S02]  /*0100*/  ISETP.NE.U32.AND P2, PT, R7.reuse, RZ, PT ;  /* 0x000000ff0700720c */ /* 0x040fe40003f45070 */
[----:B------:R-:W-:Y:S02]  /*0110*/  LEA R3, R7, UR16, 0x2 ;  /* 0x0000001007037c11 */ /* 0x000fe4000f8e10ff */
[----:B------:R-:W2:Y:S07]  /*0120*/  LDC R2, c[0x0][0x228] ;  /* 0x00008a00ff027b82 */ /* 0x000eae0000000800 */
[----:B------:R3:W-:Y:S01]  /*0130*/  @!P0 STS [R3], RZ ;  /* 0x000000ff03008388 */ /* 0x0007e20000000800 */
[----:B------:R-:W-:-:S03]  /*0140*/  NOP ;  /* 0x0000000000007918 */ /* 0x000fc60000000000 */
[----:B------:R3:W-:Y:S01]  /*0150*/  @!P2 STS [UR16+0x20], R6 ;  /* 0x00002006ff00a988 */ /* 0x0007e20008000810 */
[----:B----4-:R-:W-:-:S04]  /*0160*/  UIMAD UR4, UR5, UR4, UR30 ;  /* 0x00000004050472a4 */ /* 0x010fc8000f8e021e */
[----:B-1----:R-:W-:-:S04]  /*0170*/  UIMAD UR4, UR4, UR6, UR31 ;  /* 0x00000006040472a4 */ /* 0x002fc8000f8e021f */
[----:B------:R-:W-:Y:S01]  /*0180*/  UIMAD UR5, UR4, 0x180, URZ ;  /* 0x00000180040578a4 */ /* 0x000fe2000f8e023f */
[----:B--2---:R-:W-:Y:S02]  /*0190*/  VIADD R2, R2, 0xffffffff ;  /* 0xffffffff02027836 */ /* 0x004fe40000000000 */
[----:B------:R-:W-:Y:S01]  /*01a0*/  UMOV UR4, URZ ;  /* 0x0000003f00047c82 */ /* 0x000fe20008000000 */
[----:B------:R-:W-:-:S04]  /*01b0*/  UIADD3 UR24, UP0, UR5, UR28, URZ ;  /* 0x0000001c05187290 */ /* 0x000fc8000ff1e03f */
[----:B------:R-:W-:Y:S01]  /*01c0*/  ULEA.HI.X.SX32 UR25, UR5, UR29, 0x1, UP0 ;  /* 0x0000001d05197291 */ /* 0x000fe200080f0e3f */
[----:B---3--:R-:W-:Y:S11]  /*01d0*/  @P2 BRA `(.L_x_1) ;  /* 0x0000000000182947 */ /* 0x008ff60003800000 */
[----:B------:R-:W1:Y:S01]  /*01e0*/  LDS R4, [UR16+0x8] ;  /* 0x00000810ff047984 */ /* 0x000e620008000800 */
[----:B------:R-:W2:Y:S01]  /*01f0*/  LDC.64 R10, c[0x0][0x210] ;  /* 0x00008400ff0a7b82 */ /* 0x000ea20000000a00 */
[----:B------:R-:W-:Y:S02]  /*0200*/  IMAD.MOV.U32 R5, RZ, RZ, 0x70 ;  /* 0x00000070ff057424 */ /* 0x000fe400078e00ff */
[----:B--2---:R2:W-:Y:S03]  /*0210*/  STS.64 [UR16], R10 ;  /* 0x0000000aff007988 */ /* 0x0045e60008000a10 */
[----:B-1----:R-:W-:-:S05]  /*0220*/  LOP3.LUT R4, R4, 0x10, R5, 0xd8, !PT ;  /* 0x0000001004047812 */ /* 0x002fca00078ed805 */
[----:B------:R2:W-:Y:S02]  /*0230*/  STS [UR16+0x8], R4 ;  /* 0x00000804ff007988 */ /* 0x0005e40008000810 */
.L_x_1:
[----:B------:R-:W-:Y:S05]  /*0240*/  BSYNC B0 ;  /* 0x0000000000007941 */ /* 0x000fea0003800000 */
.L_x_0:
[----:B------:R-:W-:Y:S04]  /*0250*/  BSSY B0, `(.L_x_2) ;  /* 0x000000a000007945 */ /* 0x000fe80003800000 */
[----:B------:R-:W-:Y:S05]  /*0260*/  @P2 BRA `(.L_x_3) ;  /* 0x0000000000202947 */ /* 0x000fea0003800000 */
[----:B--2---:R-:W1:Y:S01]  /*0270*/  LDS R4, [UR16+0x34] ;  /* 0x00003410ff047984 */ /* 0x004e620008000800 */
[----:B------:R-:W-:Y:S02]  /*0280*/  IMAD.MOV.U32 R5, RZ, RZ, 0x7f000000 ;  /* 0x7f000000ff057424 */ /* 0x000fe400078e00ff */
[----:B------:R-:W-:Y:S01]  /*0290*/  @!P2 IMAD.MOV.U32 R8, RZ, RZ, 0x3f ;  /* 0x0000003fff08a424 */ /* 0x000fe200078e00ff */
[----:B------:R-:W2:Y:S02]  /*02a0*/  @!P2 LDS R11, [UR16+0x38] ;  /* 0x00003810ff0ba984 */ /* 0x000ea40008000800 */
[----:B-1----:R-:W-:Y:S02]  /*02b0*/  LOP3.LUT R4, R4, 0xff000000, R5, 0xb8, !PT ;  /* 0xff00000004047812 */ /* 0x002fe400078eb805 */
[----:B--2---:R-:W-:-:S03]  /*02c0*/  @!P2 LOP3.LUT R5, R11, 0xff, R8, 0xb8, !PT ;  /* 0x000000ff0b05a812 */ /* 0x004fc600078eb808 */
[----:B------:R1:W-:Y:S04]  /*02d0*/  STS [UR16+0x34], R4 ;  /* 0x00003404ff007988 */ /* 0x0003e80008000810 */
[----:B------:R1:W-:Y:S02]  /*02e0*/  @!P2 STS [UR16+0x38], R5 ;  /* 0x00003805ff00a988 */ /* 0x0003e40008000810 */
.L_x_3:
[----:B------:R-:W-:Y:S05]  /*02f0*/  BSYNC B0 ;  /* 0x0000000000007941 */ /* 0x000fea0003800000 */
.L_x_2:
[----:B------:R-:W-:Y:S04]  /*0300*/  BSSY B0, `(.L_x_4) ;  /* 0x000000a000007945 */ /* 0x000fe80003800000 */
[----:B------:R-:W-:Y:S05]  /*0310*/  @P2 BRA `(.L_x_5) ;  /* 0x0000000000202947 */ /* 0x000fea0003800000 */
[----:B-12---:R-:W1:Y:S01]  /*0320*/  LDS R4, [UR16+0x1c] ;  /* 0x00001c10ff047984 */ /* 0x006e620008000800 */
[----:B------:R-:W2:Y:S03]  /*0330*/  LDC.64 R12, c[0x0][0x238] ;  /* 0x00008e00ff0c7b82 */ /* 0x000ea60000000a00 */
[----:B------:R3:W-:Y:S01]  /*0340*/  STS [UR16+0x24], R2 ;  /* 0x00002402ff007988 */ /* 0x0007e20008000810 */
[--C-:B--2---:R-:W-:Y:S02]  /*0350*/  SHF.R.U32.HI R11, RZ, 0x4, R13.reuse ;  /* 0x00000004ff0b7819 */ /* 0x104fe4000001160d */
[----:B------:R-:W-:-:S05]  /*0360*/  SHF.R.U64 R5, R12, 0x4, R13 ;  /* 0x000000040c057819 */ /* 0x000fca000000120d */
[----:B------:R3:W-:Y:S01]  /*0370*/  STS [UR16+0xc], R5 ;  /* 0x00000c05ff007988 */ /* 0x0007e20008000810 */
[----:B-1----:R-:W-:-:S05]  /*0380*/  LOP3.LUT R4, R4, 0xf, R11, 0xb8, !PT ;  /* 0x0000000f04047812 */ /* 0x002fca00078eb80b */
[----:B------:R3:W-:Y:S02]  /*0390*/  STS [UR16+0x1c], R4 ;  /* 0x00001c04ff007988 */ /* 0x0007e40008000810 */
.L_x_5:
[----:B------:R-:W-:Y:S05]  /*03a0*/  BSYNC B0 ;  /* 0x0000000000007941 */ /* 0x000fea0003800000 */
.L_x_4:
[----:B------:R-:W-:Y:S04]  /*03b0*/  BSSY B1, `(.L_x_6) ;  /* 0x000001d000017945 */ /* 0x000fe80003800000 */
[----:B------:R-:W-:Y:S04]  /*03c0*/  BSSY B0, `(.L_x_7) ;  /* 0x0000018000007945 */ /* 0x000fe80003800000 */
[----:B------:R-:W-:Y:S05]  /*03d0*/  @P2 BRA `(.L_x_8) ;  /* 0x00000000001c2947 */ /* 0x000fea0003800000 */
[----:B-123--:R-:W1:Y:S02]  /*03e0*/  LDS R4, [UR16+0x34] ;  /* 0x00003410ff047984 */ /* 0x00ee640008000800 */
[----:B-1----:R-:W-:-:S05]  /*03f0*/  LOP3.LUT R4, R4, 0x7, RZ, 0xb8, !PT ;  /* 0x0000000704047812 */ /* 0x002fca00078eb8ff */
[----:B------:R1:W-:Y:S01]  /*0400*/  STS [UR16+0x34], R4 ;  /* 0x00003404ff007988 */ /* 0x0003e20008000810 */
[----:B------:R-:W-:Y:S05]  /*0410*/  @P2 BRA `(.L_x_9) ;  /* 0x00000000001c2947 */ /* 0x000fea0003800000 */
[----:B-1----:R-:W1:Y:S02]  /*0420*/  LDS R4, [UR16+0x34] ;  /* 0x00003410ff047984 */ /* 0x002e640008000800 */
[----:B-1----:R-:W-:-:S05]  /*0430*/  LOP3.LUT R4, R4, 0x38, RZ, 0xb8, !PT ;  /* 0x0000003804047812 */ /* 0x002fca00078eb8ff */
[----:B------:R4:W-:Y:S02]  /*0440*/  STS [UR16+0x34], R4 ;  /* 0x00003404ff007988 */ /* 0x0009e40008000810 */
.L_x_8:
[----:B------:R-:W-:Y:S05]  /*0450*/  @P2 BRA `(.L_x_10) ;  /* 0x00000000001c2947 */ /* 0x000fea0003800000 */
[----:B-1234-:R-:W1:Y:S02]  /*0460*/  LDS R4, [UR16+0x8] ;  /* 0x00000810ff047984 */ /* 0x01ee640008000800 */
[----:B-1----:R-:W-:-:S05]  /*0470*/  LOP3.LUT R4, R4, 0x780, RZ, 0xb8, !PT ;  /* 0x0000078004047812 */ /* 0x002fca00078eb8ff */
[----:B------:R2:W-:Y:S02]  /*0480*/  STS [UR16+0x8], R4 ;  /* 0x00000804ff007988 */ /* 0x0005e40008000810 */
.L_x_9:
[----:B------:R-:W-:Y:S05]  /*0490*/  @P2 BRA `(.L_x_11) ;  /* 0x0000000000282947 */ /* 0x000fea0003800000 */
[----:B-12---:R-:W1:Y:S02]  /*04a0*/  LDS R4, [UR16+0x8] ;  /* 0x00000810ff047984 */ /* 0x006e640008000800 */
[----:B-1----:R-:W-:-:S05]  /*04b0*/  LOP3.LUT R4, R4, 0x1800, RZ, 0xb8, !PT ;  /* 0x0000180004047812 */ /* 0x002fca00078eb8ff */
[----:B------:R5:W-:Y:S02]  /*04c0*/  STS [UR16+0x8], R4 ;  /* 0x00000804ff007988 */ /* 0x000be40008000810 */
.L_x_10:
[----:B------:R-:W-:Y:S05]  /*04d0*/  @P2 BREAK B0 ;  /* 0x0000000000002942 */ /* 0x000fea0003800000 */
[----:B------:R-:W-:Y:S05]  /*04e0*/  @P2 BRA `(.L_x_12) ;  /* 0x0000000000242947 */ /* 0x000fea0003800000 */
[----:B-1-3--:R-:W1:Y:S01]  /*04f0*/  LDS R5, [UR16+0x8] ;  /* 0x00000810ff057984 */ /* 0x00ae620008000800 */
[----:B--2-45:R-:W-:-:S05]  /*0500*/  IMAD.MOV.U32 R4, RZ, RZ, 0x6000 ;  /* 0x00006000ff047424 */ /* 0x034fca00078e00ff */
[----:B-1----:R-:W-:-:S04]  /*0510*/  LOP3.LUT R4, R5, 0x6000, R4, 0xd8, !PT ;  /* 0x0000600005047812 */ /* 0x002fc800078ed804 */
[----:B------:R-:W-:-:S05]  /*0520*/  LOP3.LUT R4, R4, 0x400000, RZ, 0xb8, !PT ;  /* 0x0040000004047812 */ /* 0x000fca00078eb8ff */
[----:B------:R3:W-:Y:S02]  /*0530*/  STS [UR16+0x8], R4 ;  /* 0x00000804ff007988 */ /* 0x0007e40008000810 */
.L_x_11:
[----:B------:R-:W-:Y:S05]  /*0540*/  BSYNC B0 ;  /* 0x0000000000007941 */ /* 0x000fea0003800000 */
.L_x_7:
[----:B-123--:R-:W1:Y:S02]  /*0550*/  @!P2 LDS R4, [UR16+0x8] ;  /* 0x00000810ff04a984 */ /* 0x00ee640008000800 */
[----:B-1----:R-:W-:-:S05]  /*0560*/  @!P2 LOP3.LUT R4, R4, 0x8000, RZ, 0xb8, !PT ;  /* 0x000080000404a812 */ /* 0x002fca00078eb8ff */
[----:B------:R1:W-:Y:S02]  /*0570*/  @!P2 STS [UR16+0x8], R4 ;  /* 0x00000804ff00a988 */ /* 0x0003e40008000810 */
.L_x_12:
[----:B------:R-:W-:Y:S05]  /*0580*/  BSYNC B1 ;  /* 0x0000000000017941 */ /* 0x000fea0003800000 */
.L_x_6:
[----:B------:R-:W-:Y:S05]  /*0590*/  WARPSYNC.ALL ;  /* 0x0000000000007948 */ /* 0x000fea0003800000 */
[----:B------:R-:W-:Y:S05]  /*05a0*/  @P0 BRA `(.L_x_13) ;  /* 0x0000000000280947 */ /* 0x000fea0003800000 */
[----:B-12345:R-:W1:Y:S01]  /*05b0*/  S2R R4, SR_LANEID ;  /* 0x0000000000047919 */ /* 0x03ee620000000000 */
[----:B------:R-:W-:Y:S05]  /*05c0*/  WARPSYNC.ALL ;  /* 0x0000000000007948 */ /* 0x000fea0003800000 */
[----:B-1----:R-:W-:-:S05]  /*05d0*/  IMAD.SHL.U32 R8, R4, 0x4, RZ ;  /* 0x0000000404087824 */ /* 0x002fca00078e00ff */
[----:B------:R-:W1:Y:S01]  /*05e0*/  LDS R11, [R8+UR16] ;  /* 0x00000010080b7984 */ /* 0x000e620008000800 */
[----:B------:R-:W-:-:S05]  /*05f0*/  IADD3 R4, P1, R8, UR24, RZ ;  /* 0x0000001808047c10 */ /* 0x000fca000ff3e0ff */
[----:B------:R-:W-:-:S05]  /*0600*/  IMAD.X R5, RZ, RZ, UR25, P1 ;  /* 0x00000019ff057e24 */ /* 0x000fca00088e06ff */
[----:B-1----:R1:W2:Y:S01]  /*0610*/  ATOMG.E.EXCH.STRONG.GPU PT, RZ, [R4], R11 ;  /* 0x0000000b04ff73a8 */ /* 0x0022a200041ee100 */
[----:B------:R-:W-:-:S04]  /*0620*/  DEPBAR {5,4,3,2,1,0} ;  /* 0x0000003f0000791a */ /* 0x000fc80000000000 */
[----:B------:R1:W-:Y:S01]  /*0630*/  UTMACCTL.IV [UR24] ;  /* 0x00000000180079b9 */ /* 0x0003e20008000000 */
[----:B------:R-:W-:Y:S01]  /*0640*/  NOP ;  /* 0x0000000000007918 */ /* 0x000fe20000000000 */
.L_x_13:
[----:B------:R-:W-:Y:S05]  /*0650*/  @P0 BRA `(.L_x_14) ;  /* 0x00000000000c0947 */ /* 0x000fea0003800000 */
[----:B------:R0:W-:Y:S01]  /*0660*/  UTMACMDFLUSH ;  /* 0x00000000000079b7 */ /* 0x0001e20000000000 */
[----:B------:R-:W-:Y:S05]  /*0670*/  @P0 BRA `(.L_x_14) ;  /* 0x0000000000040947 */ /* 0x000fea0003800000 */
[----:B------:R-:W-:-:S04]  /*0680*/  DEPBAR.LE SB0, 0x0 ;  /* 0x000080000000791a */ /* 0x000fc80000000000 */
.L_x_14:
[----:B------:R-:W-:Y:S05]  /*0690*/  WARPSYNC.ALL ;  /* 0x0000000000007948 */ /* 0x000fea0003800000 */
[----:B--2---:R-:W-:Y:S06]  /*06a0*/  BAR.SYNC.DEFER_BLOCKING 0x0 ;  /* 0x0000000000007b1d */ /* 0x004fec0000010000 */
[----:B------:R-:W-:Y:S02]  /*06b0*/  BSSY B1, `(.L_x_15) ;  /* 0x000000b000017945 */ /* 0x000fe40003800000 */
[----:B------:R-:W-:Y:S06]  /*06c0*/  BAR.SYNC.DEFER_BLOCKING 0x0 ;  /* 0x0000000000007b1d */ /* 0x000fec0000010000 */
[----:B------:R2:W-:Y:S01]  /*06d0*/  @!P0 STS [R3], RZ ;  /* 0x000000ff03008388 */ /* 0x0005e20000000800 */
[----:B------:R-:W-:Y:S01]  /*06e0*/  NOP ;  /* 0x0000000000007918 */ /* 0x000fe20000000000 */
[----:B------:R-:W-:Y:S05]  /*06f0*/  @P2 BRA `(.L_x_16) ;  /* 0x0000000000182947 */ /* 0x000fea0003800000 */
[----:B-1-345:R-:W1:Y:S01]  /*0700*/  LDS R4, [UR16+0x8] ;  /* 0x00000810ff047984 */ /* 0x03ae620008000800 */
[----:B------:R-:W3:Y:S01]  /*0710*/  LDC.64 R10, c[0x0][0x218] ;  /* 0x00008600ff0a7b82 */ /* 0x000ee20000000a00 */
[----:B------:R-:W-:Y:S02]  /*0720*/  IMAD.MOV.U32 R5, RZ, RZ, 0x70 ;  /* 0x00000070ff057424 */ /* 0x000fe400078e00ff */
[----:B---3--:R3:W-:Y:S03]  /*0730*/  STS.64 [UR16], R10 ;  /* 0x0000000aff007988 */ /* 0x0087e60008000a10 */
[----:B-1----:R-:W-:-:S05]  /*0740*/  LOP3.LUT R4, R4, 0x10, R5, 0xd8, !PT ;  /* 0x0000001004047812 */ /* 0x002fca00078ed805 */
[----:B------:R3:W-:Y:S02]  /*0750*/  STS [UR16+0x8], R4 ;  /* 0x00000804ff007988 */ /* 0x0007e40008000810 */
.L_x_16:
[----:B-1----:R-:W-:Y:S05]  /*0760*/  BSYNC B1 ;  /* 0x0000000000017941 */ /* 0x002fea0003800000 */
.L_x_15:
[----:B------:R-:W-:Y:S04]  /*0770*/  BSSY B2, `(.L_x_17) ;  /* 0x000000f000027945 */ /* 0x000fe80003800000 */
[----:B------:R-:W-:Y:S04]  /*0780*/  BSSY B1, `(.L_x_18) ;  /* 0x000000c000017945 */ /* 0x000fe80003800000 */
[----:B------:R-:W-:Y:S05]  /*0790*/  @P2 BRA `(.L_x_19) ;  /* 0x0000000000282947 */ /* 0x000fea0003800000 */
[----:B---345:R-:W1:Y:S01]  /*07a0*/  LDS R4, [UR16+0x34] ;  /* 0x00003410ff047984 */ /* 0x038e620008000800 */
[----:B------:R-:W-:Y:S01]  /*07b0*/  IMAD.MOV.U32 R5, RZ, RZ, 0x7f000000 ;  /* 0x7f000000ff057424 */ /* 0x000fe200078e00ff */
[----:B------:R-:W-:Y:S05]  /*07c0*/  @P2 BREAK B1 ;  /* 0x0000000000012942 */ /* 0x000fea0003800000 */
[----:B-1----:R-:W-:-:S05]  /*07d0*/  LOP3.LUT R4, R4, 0xff000000, R5, 0xb8, !PT ;  /* 0xff00000004047812 */ /* 0x002fca00078eb805 */
[----:B------:R1:W-:Y:S01]  /*07e0*/  STS [UR16+0x34], R4 ;  /* 0x00003404ff007988 */ /* 0x0003e20008000810 */
[----:B------:R-:W-:Y:S05]  /*07f0*/  @P2 BRA `(.L_x_20) ;  /* 0x0000000000182947 */ /* 0x000fea0003800000 */
[----:B-1----:R-:W1:Y:S01]  /*0800*/  LDS R4, [UR16+0x38] ;  /* 0x00003810ff047984 */ /* 0x002e620008000800 */
[----:B------:R-:W-:-:S05]  /*0810*/  IMAD.MOV.U32 R5, RZ, RZ, 0x3f ;  /* 0x0000003fff057424 */ /* 0x000fca00078e00ff */
[----:B-1----:R-:W-:-:S05]  /*0820*/  LOP3.LUT R4, R4, 0xff, R5, 0xb8, !PT ;  /* 0x000000ff04047812 */ /* 0x002fca00078eb805 */
[----:B------:R1:W-:Y:S02]  /*0830*/  STS [UR16+0x38], R4 ;  /* 0x00003804ff007988 */ /* 0x0003e40008000810 */
.L_x_19:
[----:B------:R-:W-:Y:S05]  /*0840*/  BSYNC B1 ;  /* 0x0000000000017941 */ /* 0x000fea0003800000 */
.L_x_18:
[----:B------:R1:W-:Y:S02]  /*0850*/  @!P2 STS [UR16+0x20], R6 ;  /* 0x00002006ff00a988 */ /* 0x0003e40008000810 */
.L_x_20:
[----:B------:R-:W-:Y:S05]  /*0860*/  BSYNC B2 ;  /* 0x0000000000027941 */ /* 0x000fea0003800000 */
.L_x_17:
[----:B------:R-:W-:Y:S05]  /*0870*/  WARPSYNC.ALL ;  /* 0x0000000000007948 */ /* 0x000fea0003800000 */
[----:B-1----:R-:W1:Y:S01]  /*0880*/  LDC R6, c[0x0][0x22c] ;  /* 0x00008b00ff067b82 */ /* 0x002e620000000800 */
[----:B------:R-:W-:Y:S01]  /*0890*/  BSSY B2, `(.L_x_21) ;  /* 0x000000b000027945 */ /* 0x000fe20003800000 */
[----:B-1----:R-:W-:-:S03]  /*08a0*/  VIADD R6, R6, 0xffffffff ;  /* 0xffffffff06067836 */ /* 0x002fc60000000000 */
[----:B------:R-:W-:Y:S05]  /*08b0*/  @P2 BRA `(.L_x_22) ;  /* 0x0000000000202947 */ /* 0x000fea0003800000 */
[----:B---345:R-:W1:Y:S01]  /*08c0*/  LDS R4, [UR16+0x1c] ;  /* 0x00001c10ff047984 */ /* 0x038e620008000800 */
[----:B------:R-:W3:Y:S03]  /*08d0*/  LDC.64 R12, c[0x0][0x240] ;  /* 0x00009000ff0c7b82 */ /* 0x000ee60000000a00 */
[----:B------:R4:W-:Y:S01]  /*08e0*/  STS [UR16+0x24], R6 ;  /* 0x00002406ff007988 */ /* 0x0009e20008000810 */
[--C-:B---3--:R-:W-:Y:S02]  /*08f0*/  SHF.R.U32.HI R11, RZ, 0x4, R13.reuse ;  /* 0x00000004ff0b7819 */ /* 0x108fe4000001160d */
[----:B------:R-:W-:-:S05]  /*0900*/  SHF.R.U64 R5, R12, 0x4, R13 ;  /* 0x000000040c057819 */ /* 0x000fca000000120d */
[----:B------:R4:W-:Y:S01]  /*0910*/  STS [UR16+0xc], R5 ;  /* 0x00000c05ff007988 */ /* 0x0009e20008000810 */
[----:B-1----:R-:W-:-:S05]  /*0920*/  LOP3.LUT R4, R4, 0xf, R11, 0xb8, !PT ;  /* 0x0000000f04047812 */ /* 0x002fca00078eb80b */
[----:B------:R4:W-:Y:S02]  /*0930*/  STS [UR16+0x1c], R4 ;  /* 0x00001c04ff007988 */ /* 0x0009e40008000810 */
.L_x_22:
[----:B------:R-:W-:Y:S05]  /*0940*/  BSYNC B2 ;  /* 0x0000000000027941 */ /* 0x000fea0003800000 */
.L_x_21:
[----:B------:R-:W-:Y:S04]  /*0950*/  BSSY B3, `(.L_x_23) ;  /* 0x000001d000037945 */ /* 0x000fe80003800000 */
[----:B------:R-:W-:Y:S04]  /*0960*/  BSSY B2, `(.L_x_24) ;  /* 0x0000018000027945 */ /* 0x000fe80003800000 */
[----:B------:R-:W-:Y:S05]  /*0970*/  @P2 BRA `(.L_x_25) ;  /* 0x00000000001c2947 */ /* 0x000fea0003800000 */
[----:B---345:R-:W1:Y:S02]  /*0980*/  LDS R4, [UR16+0x34] ;  /* 0x00003410ff047984 */ /* 0x038e640008000800 */
[----:B-1----:R-:W-:-:S05]  /*0990*/  LOP3.LUT R4, R4, 0x7, RZ, 0xb8, !PT ;  /* 0x0000000704047812 */ /* 0x002fca00078eb8ff */
[----:B------:R1:W-:Y:S01]  /*09a0*/  STS [UR16+0x34], R4 ;  /* 0x00003404ff007988 */ /* 0x0003e20008000810 */
[----:B------:R-:W-:Y:S05]  /*09b0*/  @P2 BRA `(.L_x_26) ;  /* 0x00000000001c2947 */ /* 0x000fea0003800000 */
[----:B-1----:R-:W1:Y:S02]  /*09c0*/  LDS R4, [UR16+0x34] ;  /* 0x00003410ff047984 */ /* 0x002e640008000800 */
[----:B-1----:R-:W-:-:S05]  /*09d0*/  LOP3.LUT R4, R4, 0x38, RZ, 0xb8, !PT ;  /* 0x0000003804047812 */ /* 0x002fca00078eb8ff */
[----:B------:R1:W-:Y:S02]  /*09e0*/  STS [UR16+0x34], R4 ;  /* 0x00003404ff007988 */ /* 0x0003e40008000810 */
.L_x_25:
[----:B------:R-:W-:Y:S05]  /*09f0*/  @P2 BRA `(.L_x_27) ;  /* 0x00000000001c2947 */ /* 0x000fea0003800000 */
[----:B-1-345:R-:W1:Y:S02]  /*0a00*/  LDS R4, [UR16+0x8] ;  /* 0x00000810ff047984 */ /* 0x03ae640008000800 */
[----:B-1----:R-:W-:-:S05]  /*0a10*/  LOP3.LUT R4, R4, 0x780, RZ, 0xb8, !PT ;  /* 0x0000078004047812 */ /* 0x002fca00078eb8ff */
[----:B------:R3:W-:Y:S02]  /*0a20*/  STS [UR16+0x8], R4 ;  /* 0x00000804ff007988 */ /* 0x0007e40008000810 */
.L_x_26:
[----:B------:R-:W-:Y:S05]  /*0a30*/  @P2 BRA `(.L_x_28) ;  /* 0x0000000000282947 */ /* 0x000fea0003800000 */
[----:B-1-3--:R-:W1:Y:S02]  /*0a40*/  LDS R4, [UR16+0x8] ;  /* 0x00000810ff047984 */ /* 0x00ae640008000800 */
[----:B-1----:R-:W-:-:S05]  /*0a50*/  LOP3.LUT R4, R4, 0x1800, RZ, 0xb8, !PT ;  /* 0x0000180004047812 */ /* 0x002fca00078eb8ff */
[----:B------:R1:W-:Y:S02]  /*0a60*/  STS [UR16+0x8], R4 ;  /* 0x00000804ff007988 */ /* 0x0003e40008000810 */
.L_x_27:
[----:B------:R-:W-:Y:S05]  /*0a70*/  @P2 BREAK B2 ;  /* 0x0000000000022942 */ /* 0x000fea0003800000 */
[----:B------:R-:W-:Y:S05]  /*0a80*/  @P2 BRA `(.L_x_29) ;  /* 0x0000000000242947 */ /* 0x000fea0003800000 */
[----:B-1-345:R-:W1:Y:S01]  /*0a90*/  LDS R4, [UR16+0x8] ;  /* 0x00000810ff047984 */ /* 0x03ae620008000800 */
[----:B------:R-:W-:-:S05]  /*0aa0*/  IMAD.MOV.U32 R5, RZ, RZ, 0x6000 ;  /* 0x00006000ff057424 */ /* 0x000fca00078e00ff */
[----:B-1----:R-:W-:-:S04]  /*0ab0*/  LOP3.LUT R4, R4, 0x6000, R5, 0xd8, !PT ;  /* 0x0000600004047812 */ /* 0x002fc800078ed805 */
[----:B------:R-:W-:-:S05]  /*0ac0*/  LOP3.LUT R4, R4, 0x400000, RZ, 0xb8, !PT ;  /* 0x0040000004047812 */ /* 0x000fca00078eb8ff */
[----:B------:R4:W-:Y:S02]  /*0ad0*/  STS [UR16+0x8], R4 ;  /* 0x00000804ff007988 */ /* 0x0009e40008000810 */
.L_x_28:
[----:B------:R-:W-:Y:S05]  /*0ae0*/  BSYNC B2 ;  /* 0x0000000000027941 */ /* 0x000fea0003800000 */
.L_x_24:
[----:B-1-34-:R-:W1:Y:S02]  /*0af0*/  @!P2 LDS R4, [UR16+0x8] ;  /* 0x00000810ff04a984 */ /* 0x01ae640008000800 */
[----:B-1----:R-:W-:-:S05]  /*0b00*/  @!P2 LOP3.LUT R4, R4, 0x8000, RZ, 0xb8, !PT ;  /* 0x000080000404a812 */ /* 0x002fca00078eb8ff */
[----:B------:R1:W-:Y:S02]  /*0b10*/  @!P2 STS [UR16+0x8], R4 ;  /* 0x00000804ff00a988 */ /* 0x0003e40008000810 */
.L_x_29:
[----:B------:R-:W-:Y:S05]  /*0b20*/  BSYNC B3 ;  /* 0x0000000000037941 */ /* 0x000fea0003800000 */
.L_x_23:
[----:B------:R-:W-:Y:S05]  /*0b30*/  WARPSYNC.ALL ;  /* 0x0000000000007948 */ /* 0x000fea0003800000 */
[----:B------:R-:W-:-:S04]  /*0b40*/  UIADD3 UR27, UR5, 0x80, URZ ;  /* 0x00000080051b7890 */ /* 0x000fc8000fffe03f */
[----:B------:R-:W-:-:S04]  /*0b50*/  UIADD3 UR26, UP0, UR27, UR28, URZ ;  /* 0x0000001c1b1a7290 */ /* 0x000fc8000ff1e03f */
[----:B------:R-:W-:Y:S01]  /*0b60*/  ULEA.HI.X.SX32 UR27, UR27, UR29, 0x1, UP0 ;  /* 0x0000001d1b1b7291 */ /* 0x000fe200080f0e3f */
[----:B------:R-:W-:Y:S11]  /*0b70*/  @P0 BRA `(.L_x_30) ;  /* 0x0000000000280947 */ /* 0x000ff60003800000 */
[----:B-1-345:R-:W1:Y:S01]  /*0b80*/  S2R R4, SR_LANEID ;  /* 0x0000000000047919 */ /* 0x03ae620000000000 */
[----:B------:R-:W-:Y:S05]  /*0b90*/  WARPSYNC.ALL ;  /* 0x0000000000007948 */ /* 0x000fea0003800000 */
[----:B-1----:R-:W-:-:S05]  /*0ba0*/  IMAD.SHL.U32 R8, R4, 0x4, RZ ;  /* 0x0000000404087824 */ /* 0x002fca00078e00ff */
[----:B------:R-:W1:Y:S01]  /*0bb0*/  LDS R11, [R8+UR16] ;  /* 0x00000010080b7984 */ /* 0x000e620008000800 */
[----:B------:R-:W-:-:S05]  /*0bc0*/  IADD3 R4, P1, R8, UR26, RZ ;  /* 0x0000001a08047c10 */ /* 0x000fca000ff3e0ff */
[----:B------:R-:W-:-:S05]  /*0bd0*/  IMAD.X R5, RZ, RZ, UR27, P1 ;  /* 0x0000001bff057e24 */ /* 0x000fca00088e06ff */
[----:B-1----:R1:W3:Y:S01]  /*0be0*/  ATOMG.E.EXCH.STRONG.GPU PT, RZ, [R4], R11 ;  /* 0x0000000b04ff73a8 */ /* 0x0022e200041ee100 */
[----:B------:R-:W-:-:S04]  /*0bf0*/  DEPBAR {5,4,3,2,1,0} ;  /* 0x0000003f0000791a */ /* 0x000fc80000000000 */
[----:B------:R1:W-:Y:S01]  /*0c00*/  UTMACCTL.IV [UR26] ;  /* 0x000000001a0079b9 */ /* 0x0003e20008000000 */
[----:B------:R-:W-:Y:S01]  /*0c10*/  NOP ;  /* 0x0000000000007918 */ /* 0x000fe20000000000 */
.L_x_30:
[----:B------:R-:W-:Y:S05]  /*0c20*/  @P0 BRA `(.L_x_31) ;  /* 0x00000000000c0947 */ /* 0x000fea0003800000 */
[----:B------:R0:W-:Y:S01]  /*0c30*/  UTMACMDFLUSH ;  /* 0x00000000000079b7 */ /* 0x0001e20000000000 */
[----:B------:R-:W-:Y:S05]  /*0c40*/  @P0 BRA `(.L_x_31) ;  /* 0x0000000000040947 */ /* 0x000fea0003800000 */
[----:B------:R-:W-:-:S04]  /*0c50*/  DEPBAR.LE SB0, 0x0 ;  /* 0x000080000000791a */ /* 0x000fc80000000000 */
.L_x_31:
[----:B------:R-:W-:Y:S05]  /*0c60*/  WARPSYNC.ALL ;  /* 0x0000000000007948 */ /* 0x000fea0003800000 */
[----:B---3--:R-:W-:Y:S06]  /*0c70*/  BAR.SYNC.DEFER_BLOCKING 0x0 ;  /* 0x0000000000007b1d */ /* 0x008fec0000010000 */
[----:B------:R-:W-:Y:S02]  /*0c80*/  BSSY B3, `(.L_x_32) ;  /* 0x000000b000037945 */ /* 0x000fe40003800000 */
[----:B------:R-:W-:Y:S06]  /*0c90*/  BAR.SYNC.DEFER_BLOCKING 0x0 ;  /* 0x0000000000007b1d */ /* 0x000fec0000010000 */
[----:B------:R3:W-:Y:S01]  /*0ca0*/  @!P0 STS [R3], RZ ;  /* 0x000000ff03008388 */ /* 0x0007e20000000800 */
[----:B------:R-:W-:Y:S01]  /*0cb0*/  NOP ;  /* 0x0000000000007918 */ /* 0x000fe20000000000 */
[----:B------:R-:W-:Y:S05]  /*0cc0*/  @P2 BRA `(.L_x_33) ;  /* 0x0000000000182947 */ /* 0x000fea0003800000 */
[----:B--23--:R-:W2:Y:S01]  /*0cd0*/  LDS R3, [UR16+0x8] ;  /* 0x00000810ff037984 */ /* 0x00cea20008000800 */
[----:B-1----:R-:W1:Y:S01]  /*0ce0*/  LDC.64 R10, c[0x0][0x220] ;  /* 0x00008800ff0a7b82 */ /* 0x002e620000000a00 */
[----:B----45:R-:W-:Y:S02]  /*0cf0*/  IMAD.MOV.U32 R4, RZ, RZ, 0x70 ;  /* 0x00000070ff047424 */ /* 0x030fe400078e00ff */
[----:B-1----:R1:W-:Y:S03]  /*0d00*/  STS.64 [UR16], R10 ;  /* 0x0000000aff007988 */ /* 0x0023e60008000a10 */
[----:B--2---:R-:W-:-:S05]  /*0d10*/  LOP3.LUT R3, R3, 0x10, R4, 0xd8, !PT ;  /* 0x0000001003037812 */ /* 0x004fca00078ed804 */
[----:B------:R1:W-:Y:S02]  /*0d20*/  STS [UR16+0x8], R3 ;  /* 0x00000803ff007988 */ /* 0x0003e40008000810 */
.L_x_33:
[----:B-1----:R-:W-:Y:S05]  /*0d30*/  BSYNC B3 ;  /* 0x0000000000037941 */ /* 0x002fea0003800000 */
.L_x_32:
[----:B------:R-:W-:Y:S04]  /*0d40*/  BSSY B3, `(.L_x_34) ;  /* 0x0000033000037945 */ /* 0x000fe80003800000 */
[----:B------:R-:W-:Y:S04]  /*0d50*/  BSSY B4, `(.L_x_35) ;  /* 0x000002e000047945 */ /* 0x000fe80003800000 */
[----:B------:R-:W-:Y:S05]  /*0d60*/  @P2 BRA `(.L_x_36) ;  /* 0x0000000000242947 */ /* 0x000fea0003800000 */
[----:B--23--:R-:W1:Y:S01]  /*0d70*/  LDS R3, [UR16+0x34] ;  /* 0x00003410ff037984 */ /* 0x00ce620008000800 */
[----:B----45:R-:W-:-:S05]  /*0d80*/  IMAD.MOV.U32 R4, RZ, RZ, 0x3f000000 ;  /* 0x3f000000ff047424 */ /* 0x030fca00078e00ff */
[----:B-1----:R-:W-:-:S05]  /*0d90*/  LOP3.LUT R3, R3, 0xff000000, R4, 0xb8, !PT ;  /* 0xff00000003037812 */ /* 0x002fca00078eb804 */
[----:B------:R1:W-:Y:S01]  /*0da0*/  STS [UR16+0x34], R3 ;  /* 0x00003403ff007988 */ /* 0x0003e20008000810 */
[----:B------:R-:W-:Y:S05]  /*0db0*/  @P2 BRA `(.L_x_37) ;  /* 0x0000000000182947 */ /* 0x000fea0003800000 */
[----:B-1----:R-:W1:Y:S01]  /*0dc0*/  LDS R3, [UR16+0x38] ;  /* 0x00003810ff037984 */ /* 0x002e620008000800 */
[----:B------:R-:W-:-:S05]  /*0dd0*/  IMAD.MOV.U32 R4, RZ, RZ, 0x3f ;  /* 0x0000003fff047424 */ /* 0x000fca00078e00ff */
[----:B-1----:R-:W-:-:S05]  /*0de0*/  LOP3.LUT R3, R3, 0xff, R4, 0xb8, !PT ;  /* 0x000000ff03037812 */ /* 0x002fca00078eb804 */
[----:B------:R1:W-:Y:S02]  /*0df0*/  STS [UR16+0x38], R3 ;  /* 0x00003803ff007988 */ /* 0x0003e40008000810 */
.L_x_36:
[----:B------:R-:W-:Y:S05]  /*0e00*/  @P2 BRA `(.L_x_38) ;  /* 0x00000000000c2947 */ /* 0x000fea0003800000 */
[----:B------:R1:W-:Y:S02]  /*0e10*/  STS [UR16+0x20], R6 ;  /* 0x00002006ff007988 */ /* 0x0003e40008000810 */
.L_x_37:
[----:B------:R-:W-:Y:S05]  /*0e20*/  @P2 BRA `(.L_x_39) ;  /* 0x0000000000242947 */ /* 0x000fea0003800000 */
[----:B------:R1:W-:Y:S02]  /*0e30*/  STS [UR16+0x24], R2 ;  /* 0x00002402ff007988 */ /* 0x0003e40008000810 */
.L_x_38:
[----:B------:R-:W-:Y:S05]  /*0e40*/  @P2 BRA `(.L_x_40) ;  /* 0x00000000002c2947 */ /* 0x000fea0003800000 */
[----:B-1----:R-:W1:Y:S01]  /*0e50*/  LDS R2, [UR16+0x1c] ;  /* 0x00001c10ff027984 */ /* 0x002e620008000800 */
[----:B------:R-:W4:Y:S02]  /*0e60*/  LDC.64 R10, c[0x0][0x248] ;  /* 0x00009200ff0a7b82 */ /* 0x000f240000000a00 */
[--C-:B----4-:R-:W-:Y:S02]  /*0e70*/  SHF.R.U32.HI R5, RZ, 0x4, R11.reuse ;  /* 0x00000004ff057819 */ /* 0x110fe4000001160b */
[----:B--23--:R-:W-:-:S05]  /*0e80*/  SHF.R.U64 R3, R10, 0x4, R11 ;  /* 0x000000040a037819 */ /* 0x00cfca000000120b */
[----:B------:R2:W-:Y:S01]  /*0e90*/  STS [UR16+0xc], R3 ;  /* 0x00000c03ff007988 */ /* 0x0005e20008000810 */
[----:B-1----:R-:W-:-:S05]  /*0ea0*/  LOP3.LUT R2, R2, 0xf, R5, 0xb8, !PT ;  /* 0x0000000f02027812 */ /* 0x002fca00078eb805 */
[----:B------:R2:W-:Y:S02]  /*0eb0*/  STS [UR16+0x1c], R2 ;  /* 0x00001c02ff007988 */ /* 0x0005e40008000810 */
.L_x_39:
[----:B------:R-:W-:Y:S05]  /*0ec0*/  @P2 BRA `(.L_x_41) ;  /* 0x00000000001c2947 */ /* 0x000fea0003800000 */
[----:B--2---:R-:W2:Y:S02]  /*0ed0*/  LDS R2, [UR16+0x34] ;  /* 0x00003410ff027984 */ /* 0x004ea40008000800 */
[----:B--2---:R-:W-:-:S05]  /*0ee0*/  LOP3.LUT R2, R2, 0x7, RZ, 0xb8, !PT ;  /* 0x0000000702027812 */ /* 0x004fca00078eb8ff */
[----:B------:R2:W-:Y:S02]  /*0ef0*/  STS [UR16+0x34], R2 ;  /* 0x00003402ff007988 */ /* 0x0005e40008000810 */
.L_x_40:
[----:B------:R-:W-:Y:S05]  /*0f00*/  @P2 BRA `(.L_x_42) ;  /* 0x00000000001c2947 */ /* 0x000fea0003800000 */
[----:B-12---:R-:W1:Y:S02]  /*0f10*/  LDS R2, [UR16+0x34] ;  /* 0x00003410ff027984 */ /* 0x006e640008000800 */
[----:B-1----:R-:W-:-:S05]  /*0f20*/  LOP3.LUT R2, R2, 0x38, RZ, 0xb8, !PT ;  /* 0x0000003802027812 */ /* 0x002fca00078eb8ff */
[----:B------:R1:W-:Y:S02]  /*0f30*/  STS [UR16+0x34], R2 ;  /* 0x00003402ff007988 */ /* 0x0003e40008000810 */
.L_x_41:
[----:B------:R-:W-:Y:S05]  /*0f40*/  @P2 BRA `(.L_x_43) ;  /* 0x00000000001c2947 */ /* 0x000fea0003800000 */
[----:B-12---:R-:W1:Y:S02]  /*0f50*/  LDS R2, [UR16+0x8] ;  /* 0x00000810ff027984 */ /* 0x006e640008000800 */
[----:B-1----:R-:W-:-:S05]  /*0f60*/  LOP3.LUT R2, R2, 0x780, RZ, 0xb8, !PT ;  /* 0x0000078002027812 */ /* 0x002fca00078eb8ff */
[----:B------:R1:W-:Y:S02]  /*0f70*/  STS [UR16+0x8], R2 ;  /* 0x00000802ff007988 */ /* 0x0003e40008000810 */
.L_x_42:
[----:B------:R-:W-:Y:S05]  /*0f80*/  @P2 BRA `(.L_x_44) ;  /* 0x0000000000282947 */ /* 0x000fea0003800000 */
[----:B-12---:R-:W1:Y:S02]  /*0f90*/  LDS R2, [UR16+0x8] ;  /* 0x00000810ff027984 */ /* 0x006e640008000800 */
[----:B-1----:R-:W-:-:S05]  /*0fa0*/  LOP3.LUT R2, R2, 0x1800, RZ, 0xb8, !PT ;  /* 0x0000180002027812 */ /* 0x002fca00078eb8ff */
[----:B------:R1:W-:Y:S02]  /*0fb0*/  STS [UR16+0x8], R2 ;  /* 0x00000802ff007988 */ /* 0x0003e40008000810 */
.L_x_43:
[----:B------:R-:W-:Y:S05]  /*0fc0*/  @P2 BREAK B4 ;  /* 0x0000000000042942 */ /* 0x000fea0003800000 */
[----:B------:R-:W-:Y:S05]  /*0fd0*/  @P2 BRA `(.L_x_45) ;  /* 0x0000000000242947 */ /* 0x000fea0003800000 */
[----:B-12---:R-:W1:Y:S01]  /*0fe0*/  LDS R2, [UR16+0x8] ;  /* 0x00000810ff027984 */ /* 0x006e620008000800 */
[----:B---3--:R-:W-:-:S05]  /*0ff0*/  IMAD.MOV.U32 R3, RZ, RZ, 0x6000 ;  /* 0x00006000ff037424 */ /* 0x008fca00078e00ff */
[----:B-1----:R-:W-:-:S04]  /*1000*/  LOP3.LUT R2, R2, 0x4000, R3, 0xd8, !PT ;  /* 0x0000400002027812 */ /* 0x002fc800078ed803 */
[----:B------:R-:W-:-:S05]  /*1010*/  LOP3.LUT R2, R2, 0x400000, RZ, 0xb8, !PT ;  /* 0x0040000002027812 */ /* 0x000fca00078eb8ff */
[----:B------:R1:W-:Y:S02]  /*1020*/  STS [UR16+0x8], R2 ;  /* 0x00000802ff007988 */ /* 0x0003e40008000810 */
.L_x_44:
[----:B------:R-:W-:Y:S05]  /*1030*/  BSYNC B4 ;  /* 0x0000000000047941 */ /* 0x000fea0003800000 */
.L_x_35:
[----:B-12---:R-:W1:Y:S02]  /*1040*/  @!P2 LDS R2, [UR16+0x8] ;  /* 0x00000810ff02a984 */ /* 0x006e640008000800 */
[----:B-1----:R-:W-:-:S05]  /*1050*/  @!P2 LOP3.LUT R2, R2, 0x8000, RZ, 0xb8, !PT ;  /* 0x000080000202a812 */ /* 0x002fca00078eb8ff */
[----:B------:R1:W-:Y:S02]  /*1060*/  @!P2 STS [UR16+0x8], R2 ;  /* 0x00000802ff00a988 */ /* 0x0003e40008000810 */
.L_x_45:
[----:B------:R-:W-:Y:S05]  /*1070*/  BSYNC B3 ;  /* 0x0000000000037941 */ /* 0x000fea0003800000 */
.L_x_34:
[----:B------:R-:W-:Y:S05]  /*1080*/  WARPSYNC.ALL ;  /* 0x0000000000007948 */ /* 0x000fea0003800000 */
[----:B------:R-:W-:Y:S01]  /*1090*/  UIADD3 UR5, UR5, 0x100, URZ ;  /* 0x0000010005057890 */ /* 0x000fe2000fffe03f */
[----:B------:R-:W-:Y:S02]  /*10a0*/  ISETP.GE.AND P1, PT, R9, 0x1, PT ;  /* 0x000000010900780c */ /* 0x000fe40003f26270 */
[----:B------:R-:W-:Y:S02]  /*10b0*/  CS2R R24, SRZ ;  /* 0x0000000000187805 */ /* 0x000fe4000001ff00 */
[----:B------:R-:W-:Y:S01]  /*10c0*/  CS2R R26, SRZ ;  /* 0x00000000001a7805 */ /* 0x000fe2000001ff00 */
[----:B------:R-:W-:Y:S01]  /*10d0*/  UIADD3 UR28, UP0, UR5, UR28, URZ ;  /* 0x0000001c051c7290 */ /* 0x000fe2000ff1e03f */
[----:B------:R-:W-:-:S02]  /*10e0*/  CS2R R28, SRZ ;  /* 0x00000000001c7805 */ /* 0x000fc4000001ff00 */
[----:B------:R-:W-:Y:S02]  /*10f0*/  CS2R R30, SRZ ;  /* 0x00000000001e7805 */ /* 0x000fe4000001ff00 */
[----:B------:R-:W-:Y:S01]  /*1100*/  CS2R R32, SRZ ;  /* 0x0000000000207805 */ /* 0x000fe2000001ff00 */
[----:B------:R-:W-:Y:S01]  /*1110*/  ULEA.HI.X.SX32 UR29, UR5, UR29, 0x1, UP0 ;  /* 0x0000001d051d7291 */ /* 0x000fe200080f0e3f */
[----:B------:R-:W-:Y:S01]  /*1120*/  IMAD.MOV.U32 R34, RZ, RZ, RZ ;  /* 0x000000ffff227224 */ /* 0x000fe200078e00ff */
[----:B------:R-:W-:Y:S10]  /*1130*/  @P0 BRA `(.L_x_46) ;  /* 0x0000000000280947 */ /* 0x000ff40003800000 */
[----:B-12---:R-:W4:Y:S01]  /*1140*/  S2R R2, SR_LANEID ;  /* 0x0000000000027919 */ /* 0x006f220000000000 */
[----:B------:R-:W-:Y:S05]  /*1150*/  WARPSYNC.ALL ;  /* 0x0000000000007948 */ /* 0x000fea0003800000 */
[----:B----45:R-:W-:-:S05]  /*1160*/  IMAD.SHL.U32 R4, R2, 0x4, RZ ;  /* 0x0000000402047824 */ /* 0x030fca00078e00ff */
[----:B------:R-:W1:Y:S01]  /*1170*/  LDS R5, [R4+UR16] ;  /* 0x0000001004057984 */ /* 0x000e620008000800 */
[----:B------:R-:W-:-:S05]  /*1180*/  IADD3 R2, P3, R4, UR28, RZ ;  /* 0x0000001c04027c10 */ /* 0x000fca000ff7e0ff */
[----:B---3--:R-:W-:-:S05]  /*1190*/  IMAD.X R3, RZ, RZ, UR29, P3 ;  /* 0x0000001dff037e24 */ /* 0x008fca00098e06ff */
[----:B-1----:R1:W2:Y:S01]  /*11a0*/  ATOMG.E.EXCH.STRONG.GPU PT, RZ, [R2], R5 ;  /* 0x0000000502ff73a8 */ /* 0x0022a200041ee100 */
[----:B------:R-:W-:-:S04]  /*11b0*/  DEPBAR {5,4,3,2,1,0} ;  /* 0x0000003f0000791a */ /* 0x000fc80000000000 */
[----:B------:R1:W-:Y:S01]  /*11c0*/  UTMACCTL.IV [UR28] ;  /* 0x000000001c0079b9 */ /* 0x0003e20008000000 */
[----:B------:R-:W-:Y:S01]  /*11d0*/  NOP ;  /* 0x0000000000007918 */ /* 0x000fe20000000000 */
.L_x_46:
[----:B------:R-:W-:Y:S05]  /*11e0*/  @P0 BRA `(.L_x_47) ;  /* 0x00000000000c0947 */ /* 0x000fea0003800000 */
[----:B------:R0:W-:Y:S01]  /*11f0*/  UTMACMDFLUSH ;  /* 0x00000000000079b7 */ /* 0x0001e20000000000 */
[----:B------:R-:W-:Y:S05]  /*1200*/  @P0 BRA `(.L_x_47) ;  /* 0x0000000000040947 */ /* 0x000fea0003800000 */
[----:B------:R-:W-:-:S04]  /*1210*/  DEPBAR.LE SB0, 0x0 ;  /* 0x000080000000791a */ /* 0x000fc80000000000 */
.L_x_47:
[----:B------:R-:W-:Y:S05]  /*1220*/  WARPSYNC.ALL ;  /* 0x0000000000007948 */ /* 0x000fea0003800000 */
[----:B--2---:R-:W-:Y:S01]  /*1230*/  BAR.SYNC.DEFER_BLOCKING 0x0 ;  /* 0x0000000000007b1d */ /* 0x004fe20000010000 */
[----:B------:R-:W-:Y:S01]  /*1240*/  USHF.L.U32 UR15, UR30, 0x6, URZ ;  /* 0x000000061e0f7899 */ /* 0x000fe2000800063f */
[----:B------:R-:W-:Y:S01]  /*1250*/  IMAD.MOV.U32 R35, RZ, RZ, RZ ;  /* 0x000000ffff237224 */ /* 0x000fe200078e00ff */
[----:B------:R-:W-:Y:S02]  /*1260*/  CS2R R36, SRZ ;  /* 0x0000000000247805 */ /* 0x000fe4000001ff00 */
[----:B------:R-:W-:-:S02]  /*1270*/  CS2R R38, SRZ ;  /* 0x0000000000267805 */ /* 0x000fc4000001ff00 */
[----:B------:R-:W-:Y:S01]  /*1280*/  CS2R R40, SRZ ;  /* 0x0000000000287805 */ /* 0x000fe2000001ff00 */
[----:B------:R-:W-:Y:S01]  /*1290*/  VOTEU.ALL UP0, P2 ;  /* 0x00000000003f7886 */ /* 0x000fe20001000000 */
[----:B------:R-:W-:Y:S01]  /*12a0*/  UMOV UR6, 0x1 ;  /* 0x0000000100067882 */ /* 0x000fe20000000000 */
[----:B------:R-:W-:Y:S01]  /*12b0*/  VOTEU.ALL UP1, P2 ;  /* 0x00000000003f7886 */ /* 0x000fe20001020000 */
[----:B------:R-:W-:Y:S01]  /*12c0*/  VOTEU.ALL UP2, P2 ;  /* 0x00000000003f7886 */ /* 0x000fe20001040000 */
[----:B------:R-:W-:Y:S01]  /*12d0*/  VOTEU.ALL UP3, P2 ;  /* 0x00000000003f7886 */ /* 0x000fe20001060000 */
[----:B------:R-:W-:-:S04]  /*12e0*/  @!UP0 UIADD3 UR8, -UR6, 0x100000, URZ ;  /* 0x0010000006088890 */ /* 0x000fc8000fffe13f */
[----:B------:R-:W-:Y:S02]  /*12f0*/  @!UP0 USHF.L.U32 UR9, UR8, 0xb, URZ ;  /* 0x0000000b08098899 */ /* 0x000fe4000800063f */
[----:B------:R-:W-:Y:S01]  /*1300*/  @!UP0 USHF.L.U32 UR8, UR8, 0x1, URZ ;  /* 0x0000000108088899 */ /* 0x000fe2000800063f */
[----:B------:R-:W-:Y:S01]  /*1310*/  CS2R R42, SRZ ;  /* 0x00000000002a7805 */ /* 0x000fe2000001ff00 */
        /* <DEDUP_REMOVED lines=12> */
[----:B------:R-:W-:Y:S01]  /*13e0*/  VOTEU.ALL UP0, P2 ;  /* 0x00000000003f7886 */ /* 0x000fe20001000000 */
[----:B------:R-:W-:Y:S02]  /*13f0*/  CS2R R50, SRZ ;  /* 0x0000000000327805 */ /* 0x000fe4000001ff00 */
[----:B------:R-:W-:Y:S02]  /*1400*/  CS2R R52, SRZ ;  /* 0x0000000000347805 */ /* 0x000fe4000001ff00 */
[----:B------:R-:W-:Y:S01]  /*1410*/  CS2R R54, SRZ ;  /* 0x0000000000367805 */ /* 0x000fe2000001ff00 */
[----:B------:R-:W2:Y:S02]  /*1420*/  FENCE.VIEW.ASYNC.S ;  /* 0x00000000000073c6 */ /* 0x000ea40000000000 */
[----:B--2---:R-:W2:Y:S02]  /*1430*/  @!UP0 SYNCS.EXCH.64 URZ, [UR16+0x10000], UR8 ;  /* 0x01000008103f85b2 */ /* 0x004ea40008000100 */
[----:B--2---:R-:W-:Y:S06]  /*1440*/  BAR.SYNC.DEFER_BLOCKING 0x0 ;  /* 0x0000000000007b1d */ /* 0x004fec0000010000 */
[----:B------:R2:W4:Y:S02]  /*1450*/  @!UP1 SYNCS.EXCH.64 URZ, [UR16+0x10008], UR10 ;  /* 0x0100080a103f95b2 */ /* 0x0005240008000100 */
[----:B----4-:R-:W-:Y:S01]  /*1460*/  BAR.SYNC.DEFER_BLOCKING 0x0 ;  /* 0x0000000000007b1d */ /* 0x010fe20000010000 */
[----:B--2---:R-:W-:-:S05]  /*1470*/  USHF.L.U32 UR11, UR31, 0x6, URZ ;  /* 0x000000061f0b7899 */ /* 0x004fca000800063f */
[----:B------:R2:W4:Y:S02]  /*1480*/  @!UP2 SYNCS.EXCH.64 URZ, [UR16+0x10010], UR12 ;  /* 0x0100100c103fa5b2 */ /* 0x0005240008000100 */
[----:B----4-:R-:W-:Y:S06]  /*1490*/  BAR.SYNC.DEFER_BLOCKING 0x0 ;  /* 0x0000000000007b1d */ /* 0x010fec0000010000 */
[----:B------:R2:W4:Y:S01]  /*14a0*/  @!UP3 SYNCS.EXCH.64 URZ, [UR16+0x10018], UR6 ;  /* 0x01001806103fb5b2 */ /* 0x0005220008000100 */
[----:B------:R-:W-:Y:S05]  /*14b0*/  @!P1 BRA `(.L_x_48) ;  /* 0x0000000400449947 */ /* 0x000fea0003800000 */
[----:B------:R-:W-:Y:S02]  /*14c0*/  CS2R R24, SRZ ;  /* 0x0000000000187805 */ /* 0x000fe4000001ff00 */
[----:B------:R-:W-:Y:S02]  /*14d0*/  CS2R R26, SRZ ;  /* 0x00000000001a7805 */ /* 0x000fe4000001ff00 */
[----:B------:R-:W-:Y:S02]  /*14e0*/  CS2R R28, SRZ ;  /* 0x00000000001c7805 */ /* 0x000fe4000001ff00 */
[----:B------:R-:W-:Y:S02]  /*14f0*/  CS2R R30, SRZ ;  /* 0x00000000001e7805 */ /* 0x000fe4000001ff00 */
[----:B------:R-:W-:Y:S02]  /*1500*/  CS2R R32, SRZ ;  /* 0x0000000000207805 */ /* 0x000fe4000001ff00 */
[----:B------:R-:W-:-:S02]  /*1510*/  CS2R R34, SRZ ;  /* 0x0000000000227805 */ /* 0x000fc4000001ff00 */
        /* <DEDUP_REMOVED lines=9> */
[----:B------:R-:W-:Y:S01]  /*15b0*/  CS2R R54, SRZ ;  /* 0x0000000000367805 */ /* 0x000fe2000001ff00 */
[----:B------:R-:W-:Y:S01]  /*15c0*/  UMOV UR5, URZ ;  /* 0x0000003f00057c82 */ /* 0x000fe20008000000 */
[----:B------:R-:W-:-:S05]  /*15d0*/  UMOV UR10, URZ ;  /* 0x0000003f000a7c82 */ /* 0x000fca0008000000 */
.L_x_50:
[----:B----4-:R-:W-:Y:S01]  /*15e0*/  BAR.SYNC.DEFER_BLOCKING 0x0 ;  /* 0x0000000000007b1d */ /* 0x010fe20000010000 */
[----:B------:R-:W-:Y:S01]  /*15f0*/  ULEA UR17, UR5, UR16, 0x3 ;  /* 0x0000001005117291 */ /* 0x000fe2000f8e183f */
[----:B-1----:R-:W-:Y:S01]  /*1600*/  @!P2 IMAD.MOV.U32 R2, RZ, RZ, 0x4000 ;  /* 0x00004000ff02a424 */ /* 0x002fe200078e00ff */
[----:B------:R-:W-:Y:S01]  /*1610*/  ELECT P0, URZ, PT ;  /* 0x00000000003f782f */ /* 0x000fe20003800000 */
[----:B------:R-:W-:-:S03]  /*1620*/  ULEA UR8, UR5, UR16, 0xd ;  /* 0x0000001005087291 */ /* 0x000fc6000f8e683f */
[----:B------:R-:W-:Y:S02]  /*1630*/  ISETP.LT.U32.AND P0, PT, R7, 0x20, P0 ;  /* 0x000000200700780c */ /* 0x000fe40000701070 */
[----:B------:R-:W-:Y:S01]  /*1640*/  ELECT P1, URZ, PT ;  /* 0x00000000003f782f */ /* 0x000fe20003820000 */
[----:B--2---:R-:W-:-:S03]  /*1650*/  UIADD3 UR12, UR8, 0x8000, URZ ;  /* 0x00008000080c7890 */ /* 0x004fc6000fffe03f */
[----:B------:R-:W-:Y:S01]  /*1660*/  ISETP.LT.U32.AND P1, PT, R7, 0x20, P1 ;  /* 0x000000200700780c */ /* 0x000fe20000f21070 */
[----:B------:R-:W-:-:S06]  /*1670*/  UMOV UR14, UR10 ;  /* 0x0000000a000e7c82 */ /* 0x000fcc0008000000 */
[----:B------:R-:W-:Y:S01]  /*1680*/  VOTEU.ANY UP0, P0 ;  /* 0x00000000003f7886 */ /* 0x000fe20000000100 */
[----:B------:R-:W-:Y:S01]  /*1690*/  VOTEU.ANY UP2, P0 ;  /* 0x00000000003f7886 */ /* 0x000fe20000040100 */
[----:B------:R1:W-:Y:S01]  /*16a0*/  @!P2 SYNCS.ARRIVE.TRANS64 RZ, [UR17+0x10000], R2 ;  /* 0x01000002ffffa9a7 */ /* 0x0003e20008000011 */
[----:B------:R2:W-:Y:S06]  /*16b0*/  MEMBAR.ALL.CTA ;  /* 0x0000000000007992 */ /* 0x0005ec0000008000 */
[----:B--2---:R-:W2:Y:S01]  /*16c0*/  FENCE.VIEW.ASYNC.S ;  /* 0x00000000000073c6 */ /* 0x004ea20000000000 */
[----:B------:R-:W-:Y:S01]  /*16d0*/  @UP0 UIADD3 UR9, UR17, 0x10000, URZ ;  /* 0x0001000011090890 */ /* 0x000fe2000fffe03f */
[----:B------:R-:W-:Y:S01]  /*16e0*/  @UP0 UMOV UR6, UR24 ;  /* 0x0000001800060c82 */ /* 0x000fe20008000000 */
[----:B------:R-:W-:Y:S01]  /*16f0*/  @UP0 UMOV UR7, UR25 ;  /* 0x0000001900070c82 */ /* 0x000fe20008000000 */
[----:B--2---:R-:W-:Y:S01]  /*1700*/  VOTEU.ANY UP1, P1 ;  /* 0x00000000003f7886 */ /* 0x004fe20000820100 */
[----:B------:R-:W-:Y:S01]  /*1710*/  VOTEU.ANY UP3, P1 ;  /* 0x00000000003f7886 */ /* 0x000fe20000860100 */
[----:B-1----:R-:W-:-:S03]  /*1720*/  IMAD.U32 R2, RZ, RZ, UR4 ;  /* 0x00000004ff027e24 */ /* 0x002fc6000f8e00ff */
[----:B------:R-:W-:Y:S01]  /*1730*/  @UP1 UIADD3 UR13, UR17, 0x10000, URZ ;  /* 0x00010000110d1890 */ /* 0x000fe2000fffe03f */
[----:B------:R-:W-:Y:S01]  /*1740*/  @UP1 UMOV UR18, UR26 ;  /* 0x0000001a00121c82 */ /* 0x000fe20008000000 */
[----:B------:R-:W-:Y:S01]  /*1750*/  @UP1 UMOV UR19, UR27 ;  /* 0x0000001b00131c82 */ /* 0x000fe20008000000 */
[----:B------:R-:W-:Y:S01]  /*1760*/  SHF.L.U32 R2, R2, 0x1f, RZ ;  /* 0x0000001f02027819 */ /* 0x000fe200000006ff */
[----:B------:R-:W-:Y:S06]  /*1770*/  BAR.SYNC.DEFER_BLOCKING 0x0 ;  /* 0x0000000000007b1d */ /* 0x000fec0000010000 */
[----:B------:R1:W-:Y:S02]  /*1780*/  @UP2 UTMALDG.2D [UR8], [UR6] ;  /* 0x00000008060025b4 */ /* 0x0003e40008008000 */
[----:B------:R-:W-:Y:S06]  /*1790*/  BAR.SYNC.DEFER_BLOCKING 0x0 ;  /* 0x0000000000007b1d */ /* 0x000fec0000010000 */
[----:B------:R1:W-:Y:S02]  /*17a0*/  @UP3 UTMALDG.2D [UR12], [UR18] ;  /* 0x0000000c120035b4 */ /* 0x0003e40008008000 */
[----:B------:R-:W-:Y:S06]  /*17b0*/  BAR.SYNC.DEFER_BLOCKING 0x0 ;  /* 0x0000000000007b1d */ /* 0x000fec0000010000 */
[----:B------:R-:W2:Y:S02]  /*17c0*/  SYNCS.PHASECHK.TRANS64.TRYWAIT P0, [UR17+0x10000], R2 ;  /* 0x01000002ff0075a7 */ /* 0x000ea40008000151 */
[----:B-12---:R-:W-:Y:S05]  /*17d0*/  @!P0 BRA `(.L_x_49) ;  /* 0x0000000400848947 */ /* 0x006fea0003800000 */
.L_x_51:
[----:B------:R-:W-:Y:S01]  /*17e0*/  USHF.R.U32.HI UR20, URZ, 0x4, UR8 ;  /* 0x000000043f147899 */ /* 0x000fe20008011608 */
[----:B------:R-:W-:Y:S02]  /*17f0*/  WARPGROUP.DEPBAR.LE gsb0, 0x0 ;  /* 0x00008000000079c5 */ /* 0x000fe40000010000 */
[----:B------:R-:W-:Y:S01]  /*1800*/  USHF.R.U32.HI UR22, URZ, 0x4, UR12 ;  /* 0x000000043f167899 */ /* 0x000fe2000801160c */
[----:B------:R-:W-:Y:S01]  /*1810*/  WARPGROUP.ARRIVE ;  /* 0x00000000000079c5 */ /* 0x000fe20000000000 */
[----:B------:R-:W-:Y:S01]  /*1820*/  USGXT.U32 UR20, UR20, 0xe ;  /* 0x0000000e1414789a */ /* 0x000fe20008000000 */
[----:B------:R-:W1:Y:S01]  /*1830*/  LDC R2, c[0x0][0x230] ;  /* 0x00008c00ff027b82 */ /* 0x000e620000000800 */
[----:B------:R-:W-:Y:S01]  /*1840*/  USGXT.U32 UR22, UR22, 0xe ;  /* 0x0000000e1616789a */ /* 0x000fe20008000000 */
[----:B------:R-:W-:Y:S01]  /*1850*/  UMOV UR21, 0x40000040 ;  /* 0x4000004000157882 */ /* 0x000fe20000000000 */
[----:B------:R-:W-:Y:S01]  /*1860*/  UMOV UR23, 0x40000040 ;  /* 0x4000004000177882 */ /* 0x000fe20000000000 */
[----:B------:R-:W-:Y:S01]  /*1870*/  UMOV UR6, URZ ;  /* 0x0000003f00067c82 */ /* 0x000fe20008000000 */
[----:B------:R-:W-:Y:S01]  /*1880*/  UMOV UR7, URZ ;  /* 0x0000003f00077c82 */ /* 0x000fe20008000000 */
[----:B------:R-:W-:-:S02]  /*1890*/  UIADD3 UR10, UR10, 0x80, URZ ;  /* 0x000000800a0a7890 */ /* 0x000fc4000fffe03f */
[----:B------:R-:W-:Y:S02]  /*18a0*/  UIADD3 UR5, UR5, 0x1, URZ ;  /* 0x0000000105057890 */ /* 0x000fe4000fffe03f */
[----:B------:R-:W-:Y:S01]  /*18b0*/  QGMMA.64x64x32.F32.E4M3.E4M3 R24, gdesc[UR20], R24 ;  /* 0x00e00000141879f3 */ /* 0x000fe20008700818 */
[----:B------:R-:W-:Y:S02]  /*18c0*/  UIADD3 UR20, UP0, UR20, 0x2, URZ ;  /* 0x0000000214147890 */ /* 0x000fe4000ff1e03f */
[----:B------:R-:W-:Y:S02]  /*18d0*/  UIADD3 UR22, UP1, UR22, 0x2, URZ ;  /* 0x0000000216167890 */ /* 0x000fe4000ff3e03f */
[----:B------:R-:W-:Y:S02]  /*18e0*/  UIADD3.X UR21, UR6, 0x40000040, URZ, UP0, !UPT ;  /* 0x4000004006157890 */ /* 0x000fe400087fe43f */
[----:B------:R-:W-:Y:S02]  /*18f0*/  UIADD3.X UR23, UR7, 0x40000040, URZ, UP1, !UPT ;  /* 0x4000004007177890 */ /* 0x000fe40008ffe43f */
[----:B------:R-:W-:-:S02]  /*1900*/  UIADD3.64 UR32, UR20, 0x2, URZ ;  /* 0x0000000214207897 */ /* 0x000fc4000fffe03f */
[----:B------:R-:W-:Y:S02]  /*1910*/  UIADD3.64 UR34, UR22, 0x2, URZ ;  /* 0x0000000216227897 */ /* 0x000fe4000fffe03f */
[----:B------:R-:W-:Y:S01]  /*1920*/  UISETP.NE.U32.AND UP0, UPT, UR5, 0x4, UPT ;  /* 0x000000040500788c */ /* 0x000fe2000bf05070 */
[----:B-1----:R-:W-:-:S03]  /*1930*/  ISETP.LE.AND P0, PT, R2, UR10, PT ;  /* 0x0000000a02007c0c */ /* 0x002fc6000bf03270 */
[----:B------:R-:W-:Y:S02]  /*1940*/  USEL UR6, URZ, 0x1, UP0 ;  /* 0x000000013f067887 */ /* 0x000fe40008000000 */
[----:B------:R-:W-:Y:S02]  /*1950*/  USEL UR5, UR5, URZ, UP0 ;  /* 0x0000003f05057287 */ /* 0x000fe40008000000 */
[----:B------:R-:W-:Y:S01]  /*1960*/  ULOP3.LUT UR4, UR4, UR6, URZ, 0x3c, !UPT ;  /* 0x0000000604047292 */ /* 0x000fe2000f8e3c3f */
[----:B------:R-:W-:Y:S01]  /*1970*/  QGMMA.64x64x32.F32.E4M3.E4M3 R24, gdesc[UR20], R24 ;  /* 0x00e00000141879f3 */ /* 0x000fe20008700818 */
[----:B------:R-:W-:Y:S02]  /*1980*/  UIADD3.64 UR20, UR20, 0x4, URZ ;  /* 0x0000000414147897 */ /* 0x000fe4000fffe03f */
[----:B------:R-:W-:Y:S01]  /*1990*/  UIADD3.64 UR22, UR22, 0x4, URZ ;  /* 0x0000000416167897 */ /* 0x000fe2000fffe03f */
[----:B------:R-:W-:Y:S08]  /*19a0*/  QGMMA.64x64x32.F32.E4M3.E4M3 R24, gdesc[UR32], R24 ;  /* 0x00e00000201879f3 */ /* 0x000ff00008700818 */
[----:B------:R-:W-:Y:S01]  /*19b0*/  QGMMA.64x64x32.F32.E4M3.E4M3 R24, gdesc[UR20], R24, gsb0 ;  /* 0x00e00000141879f3 */ /* 0x000fe20008000818 */
[----:B------:R-:W-:Y:S05]  /*19c0*/  @!P0 BRA `(.L_x_50) ;  /* 0xfffffffc00048947 */ /* 0x000fea000383ffff */
.L_x_48:
[----:B------:R-:W-:Y:S02]  /*19d0*/  WARPGROUP.DEPBAR.LE gsb0, 0x0 ;  /* 0x00008000000079c5 */ /* 0x000fe40000010000 */
[----:B----4-:R-:W-:Y:S01]  /*19e0*/  BAR.SYNC.DEFER_BLOCKING 0x0 ;  /* 0x0000000000007b1d */ /* 0x010fe20000010000 */
[C---:B-1----:R-:W-:Y:S01]  /*19f0*/  IMAD.SHL.U32 R2, R0.reuse, 0x20, RZ ;  /* 0x0000002000027824 */ /* 0x042fe200078e00ff */
[----:B------:R-:W-:Y:S01]  /*1a00*/  ELECT P0, URZ, PT ;  /* 0x00000000003f782f */ /* 0x000fe20003800000 */
[C---:B---3--:R-:W-:Y:S01]  /*1a10*/  IMAD.SHL.U32 R3, R0.reuse, 0x10, RZ ;  /* 0x0000001000037824 */ /* 0x048fe200078e00ff */
[----:B------:R-:W-:Y:S01]  /*1a20*/  F2FP.SATFINITE.E4M3.F32.PACK_AB_MERGE_C R24, R25, R24, RZ ;  /* 0x000000181918723e */ /* 0x000fe200048070ff */
[----:B------:R-:W-:Y:S01]  /*1a30*/  IMAD.SHL.U32 R0, R0, 0x2, RZ ;  /* 0x0000000200007824 */ /* 0x000fe200078e00ff */
[----:B------:R-:W-:Y:S01]  /*1a40*/  LOP3.LUT R2, R2, 0xc00, RZ, 0xc0, !PT ;  /* 0x00000c0002027812 */ /* 0x000fe200078ec0ff */
[----:B------:R-:W-:Y:S01]  /*1a50*/  UMOV UR17, UR15 ;  /* 0x0000000f00117c82 */ /* 0x000fe20008000000 */
[----:B------:R-:W-:Y:S01]  /*1a60*/  F2FP.SATFINITE.E4M3.F32.PACK_AB_MERGE_C R26, R27, R26, RZ ;  /* 0x0000001a1b1a723e */ /* 0x000fe200048070ff */
[----:B------:R-:W-:Y:S01]  /*1a70*/  UMOV UR18, UR11 ;  /* 0x0000000b00127c82 */ /* 0x000fe20008000000 */
[----:B------:R-:W-:-:S02]  /*1a80*/  LOP3.LUT R3, R2, 0x1c0, R3, 0xf8, !PT ;  /* 0x000001c002037812 */ /* 0x000fc400078ef803 */
[----:B------:R-:W-:Y:S02]  /*1a90*/  F2FP.SATFINITE.E4M3.F32.PACK_AB_MERGE_C R28, R29, R28, RZ ;  /* 0x0000001c1d1c723e */ /* 0x000fe400048070ff */
[----:B------:R-:W-:Y:S02]  /*1aa0*/  LOP3.LUT R3, R3, 0x36, R0, 0xf8, !PT ;  /* 0x0000003603037812 */ /* 0x000fe400078ef800 */
[----:B------:R-:W-:Y:S02]  /*1ab0*/  F2FP.SATFINITE.E4M3.F32.PACK_AB_MERGE_C R30, R31, R30, RZ ;  /* 0x0000001e1f1e723e */ /* 0x000fe400048070ff */
[----:B------:R-:W-:Y:S02]  /*1ac0*/  F2FP.SATFINITE.E4M3.F32.PACK_AB_MERGE_C R32, R33, R32, RZ ;  /* 0x000000202120723e */ /* 0x000fe400048070ff */
[----:B------:R-:W-:Y:S02]  /*1ad0*/  F2FP.SATFINITE.E4M3.F32.PACK_AB_MERGE_C R34, R35, R34, RZ ;  /* 0x000000222322723e */ /* 0x000fe400048070ff */
[----:B------:R-:W-:Y:S01]  /*1ae0*/  F2FP.SATFINITE.E4M3.F32.PACK_AB_MERGE_C R36, R37, R36, RZ ;  /* 0x000000242524723e */ /* 0x000fe200048070ff */
[----:B------:R-:W1:Y:S02]  /*1af0*/  @!P2 SYNCS.CCTL.IV [UR16+0x10000] ;  /* 0x01000000ff00a9b1 */ /* 0x000e640008000010 */
[----:B-1----:R-:W-:Y:S01]  /*1b00*/  BAR.SYNC.DEFER_BLOCKING 0x0 ;  /* 0x0000000000007b1d */ /* 0x002fe20000010000 */
[----:B------:R-:W-:-:S02]  /*1b10*/  F2FP.SATFINITE.E4M3.F32.PACK_AB_MERGE_C R38, R39, R38, RZ ;  /* 0x000000262726723e */ /* 0x000fc400048070ff */
[----:B------:R-:W-:Y:S02]  /*1b20*/  ISETP.LT.U32.AND P0, PT, R7, 0x20, P0 ;  /* 0x000000200700780c */ /* 0x000fe40000701070 */
[----:B------:R-:W-:Y:S02]  /*1b30*/  LOP3.LUT R5, R3, 0x10, RZ, 0x3c, !PT ;  /* 0x0000001003057812 */ /* 0x000fe400078e3cff */
[----:B------:R-:W-:Y:S02]  /*1b40*/  F2FP.SATFINITE.E4M3.F32.PACK_AB_MERGE_C R40, R41, R40, RZ ;  /* 0x000000282928723e */ /* 0x000fe400048070ff */
[----:B------:R-:W-:Y:S02]  /*1b50*/  F2FP.SATFINITE.E4M3.F32.PACK_AB_MERGE_C R42, R43, R42, RZ ;  /* 0x0000002a2b2a723e */ /* 0x000fe400048070ff */
[----:B------:R-:W-:Y:S02]  /*1b60*/  F2FP.SATFINITE.E4M3.F32.PACK_AB_MERGE_C R44, R45, R44, RZ ;  /* 0x0000002c2d2c723e */ /* 0x000fe400048070ff */
[----:B------:R-:W-:-:S02]  /*1b70*/  F2FP.SATFINITE.E4M3.F32.PACK_AB_MERGE_C R46, R47, R46, RZ ;  /* 0x0000002e2f2e723e */ /* 0x000fc400048070ff */
[----:B------:R-:W-:Y:S01]  /*1b80*/  LOP3.LUT R7, R3, 0x20, RZ, 0x3c, !PT ;  /* 0x0000002003077812 */ /* 0x000fe200078e3cff */
[----:B------:R-:W-:Y:S01]  /*1b90*/  VOTEU.ANY UP0, P0 ;  /* 0x00000000003f7886 */ /* 0x000fe20000000100 */
[----:B------:R-:W-:Y:S01]  /*1ba0*/  F2FP.SATFINITE.E4M3.F32.PACK_AB_MERGE_C R48, R49, R48, RZ ;  /* 0x000000303130723e */ /* 0x000fe200048070ff */
[----:B------:R-:W-:Y:S01]  /*1bb0*/  VOTEU.ANY UP1, P0 ;  /* 0x00000000003f7886 */ /* 0x000fe20000020100 */
[----:B------:R-:W-:Y:S02]  /*1bc0*/  F2FP.SATFINITE.E4M3.F32.PACK_AB_MERGE_C R50, R51, R50, RZ ;  /* 0x000000323332723e */ /* 0x000fe400048070ff */
[----:B------:R-:W-:Y:S01]  /*1bd0*/  F2FP.SATFINITE.E4M3.F32.PACK_AB_MERGE_C R52, R53, R52, RZ ;  /* 0x000000343534723e */ /* 0x000fe200048070ff */
[----:B--2---:R-:W-:Y:S01]  /*1be0*/  @UP0 UMOV UR6, UR28 ;  /* 0x0000001c00060c82 */ /* 0x004fe20008000000 */
[----:B------:R-:W-:Y:S01]  /*1bf0*/  F2FP.SATFINITE.E4M3.F32.PACK_AB_MERGE_C R54, R55, R54, RZ ;  /* 0x000000363736723e */ /* 0x000fe200048070ff */
[----:B------:R-:W1:Y:S02]  /*1c00*/  @!P2 SYNCS.CCTL.IV [UR16+0x10008] ;  /* 0x01000800ff00a9b1 */ /* 0x000e640008000010 */
[----:B-1----:R-:W-:Y:S01]  /*1c10*/  BAR.SYNC.DEFER_BLOCKING 0x0 ;  /* 0x0000000000007b1d */ /* 0x002fe20000010000 */
[----:B------:R-:W-:-:S05]  /*1c20*/  LOP3.LUT R9, R3, 0x30, RZ, 0x3c, !PT ;  /* 0x0000003003097812 */ /* 0x000fca00078e3cff */
[----:B------:R-:W-:Y:S01]  /*1c30*/  @UP0 UMOV UR7, UR29 ;  /* 0x0000001d00070c82 */ /* 0x000fe20008000000 */
[----:B------:R-:W1:Y:S02]  /*1c40*/  @!P2 SYNCS.CCTL.IV [UR16+0x10010] ;  /* 0x01001000ff00a9b1 */ /* 0x000e640008000010 */
[----:B-1----:R-:W-:Y:S06]  /*1c50*/  BAR.SYNC.DEFER_BLOCKING 0x0 ;  /* 0x0000000000007b1d */ /* 0x002fec0000010000 */
[----:B------:R-:W1:Y:S02]  /*1c60*/  @!P2 SYNCS.CCTL.IV [UR16+0x10018] ;  /* 0x01001800ff00a9b1 */ /* 0x000e640008000010 */
[----:B-1----:R-:W-:Y:S04]  /*1c70*/  STS.U16 [R3+UR16], R24 ;  /* 0x0000001803007988 */ /* 0x002fe80008000410 */
[----:B------:R-:W-:Y:S04]  /*1c80*/  STS.U16 [R3+UR16+0x200], R26 ;  /* 0x0002001a03007988 */ /* 0x000fe80008000410 */
[----:B------:R-:W-:Y:S04]  /*1c90*/  STS.U16 [R3+UR16+0x8], R28 ;  /* 0x0000081c03007988 */ /* 0x000fe80008000410 */
[----:B------:R-:W-:Y:S04]  /*1ca0*/  STS.U16 [R3+UR16+0x208], R30 ;  /* 0x0002081e03007988 */ /* 0x000fe80008000410 */
[----:B------:R-:W-:Y:S04]  /*1cb0*/  STS.U16 [R5+UR16], R32 ;  /* 0x0000002005007988 */ /* 0x000fe80008000410 */
        /* <DEDUP_REMOVED lines=10> */
[----:B------:R-:W-:Y:S01]  /*1d60*/  STS.U16 [R9+UR16+0x208], R54 ;  /* 0x0002083609007988 */ /* 0x000fe20008000410 */
[----:B------:R1:W-:Y:S06]  /*1d70*/  MEMBAR.ALL.CTA ;  /* 0x0000000000007992 */ /* 0x0003ec0000008000 */
[----:B-1----:R-:W1:Y:S02]  /*1d80*/  FENCE.VIEW.ASYNC.S ;  /* 0x00000000000073c6 */ /* 0x002e640000000000 */
[----:B-1----:R-:W-:Y:S06]  /*1d90*/  BAR.SYNC.DEFER_BLOCKING 0x0 ;  /* 0x0000000000007b1d */ /* 0x002fec0000010000 */
[----:B------:R1:W-:Y:S01]  /*1da0*/  @UP1 UTMASTG.2D [UR16], [UR6] ;  /* 0x00000010060013b5 */ /* 0x0003e20008008000 */
[----:B------:R0:W-:Y:S01]  /*1db0*/  UTMACMDFLUSH ;  /* 0x00000000000079b7 */ /* 0x0001e20000000000 */
[----:B------:R-:W-:-:S04]  /*1dc0*/  DEPBAR.LE SB0, 0x0 ;  /* 0x000080000000791a */ /* 0x000fc80000000000 */
[----:B------:R-:W-:Y:S06]  /*1dd0*/  BAR.SYNC.DEFER_BLOCKING 0x0 ;  /* 0x0000000000007b1d */ /* 0x000fec0000010000 */
[----:B-1----:R-:W-:Y:S05]  /*1de0*/  EXIT ;  /* 0x000000000000794d */ /* 0x002fea0003800000 */
.L_x_49:
[----:B------:R-:W1:Y:S02]  /*1df0*/  SYNCS.PHASECHK.TRANS64.TRYWAIT P0, [UR17+0x10000], R2 ;  /* 0x01000002ff0075a7 */ /* 0x000e640008000151 */
[----:B-1----:R-:W-:Y:S05]  /*1e00*/  @!P0 BRA `(.L_x_49) ;  /* 0xfffffffc00f88947 */ /* 0x002fea000383ffff */
[----:B------:R-:W-:Y:S05]  /*1e10*/  BRA `(.L_x_51) ;  /* 0xfffffff800707947 */ /* 0x000fea000383ffff */
.L_x_52:
[----:B------:R-:W-:-:S00]  /*1e20*/  BRA `(.L_x_52) ;  /* 0xfffffffc00fc7947 */ /* 0x000fc0000383ffff */
[----:B------:R-:W-:-:S00]  /*1e30*/  NOP ;  /* 0x0000000000007918 */ /* 0x000fc00000000000 */
        /* <DEDUP_REMOVED lines=12> */
.L_x_53:


//--------------------- .nv.shared.gluon_wgmma    --------------------------
	.section	.nv.shared.gluon_wgmma,"aw",@nobits
	.sectionflags	@""
	.align	16
	.zero		1024


//--------------------- .nv.shared.reserved.0     --------------------------
	.section	.nv.shared.reserved.0,"aw",@nobits
	.weak		__nv_reservedSMEM_offset_0_alias
	.size		__nv_reservedSMEM_offset_0_alias, 0, 0
	.other		__nv_reservedSMEM_offset_0_alias,@"STO_CUDA_RESERVED_SHARED STV_DEFAULT"
__nv_reservedSMEM_offset_0_alias:
	.zero		0


//--------------------- .nv.constant0.gluon_wgmma --------------------------
	.section	.nv.constant0.gluon_wgmma,"a",@progbits
	.sectionflags	@""
	.align	4
.nv.constant0.gluon_wgmma:
	.zero		608


//--------------------- SYMBOLS --------------------------

	.type		.nv.reservedSmem.offset0,@object
	.size		.nv.reservedSmem.offset0,0x4
